	.target	sm_80

	.elftype	@"ET_EXEC"


//--------------------- .note.nv.tkinfo           --------------------------
	.section	.note.nv.tkinfo,"",@"SHT_NOTE"
	.sectionflags	@"SHF_NOTE_NV_TKINFO"
	.tkinfo
        /*0018*/ 	.word	0x00000002
        /*0030*/ 	.string	""
        /*0030*/ 	.string	"ptxas"
        /*0030*/ 	.string	"Cuda compilation tools, release 13.0, V13.0.88"
        /*0030*/ 	.string	"Build cuda_13.0.r13.0/compiler.36424714_0"
        /*0030*/ 	.string	"-v  -suppress-debug-info  -lineinfo  -arch sm_80 "



//--------------------- .note.nv.cuinfo           --------------------------
	.section	.note.nv.cuinfo,"",@"SHT_NOTE"
	.sectionflags	@"SHF_NOTE_NV_CUINFO"
        /*0018*/ 	.short	0x0002
        /*001a*/ 	.short	0x0050
        /*001c*/ 	.short	0x0082
	.zero		2


//--------------------- .nv.info                  --------------------------
	.section	.nv.info,"",@"SHT_CUDA_INFO"
	.align	4


	//----- nvinfo : EIATTR_REGCOUNT
	.align		4
        /*0000*/ 	.byte	0x04, 0x2f
        /*0002*/ 	.short	(.L_2 - .L_1)
	.align		4
.L_1:
        /*0004*/ 	.word	index@(attn_fwd)
        /*0008*/ 	.word	0x00000037


	//----- nvinfo : EIATTR_FRAME_SIZE
	.align		4
.L_2:
        /*000c*/ 	.byte	0x04, 0x11
        /*000e*/ 	.short	(.L_4 - .L_3)
	.align		4
.L_3:
        /*0010*/ 	.word	index@(attn_fwd)
        /*0014*/ 	.word	0x00000000


	//----- nvinfo : EIATTR_MIN_STACK_SIZE
	.align		4
.L_4:
        /*0018*/ 	.byte	0x04, 0x12
        /*001a*/ 	.short	(.L_6 - .L_5)
	.align		4
.L_5:
        /*001c*/ 	.word	index@(attn_fwd)
        /*0020*/ 	.word	0x00000000
.L_6:


//--------------------- .nv.info.attn_fwd         --------------------------
	.section	.nv.info.attn_fwd,"",@"SHT_CUDA_INFO"
	.sectionflags	@""
	.align	4


	//----- nvinfo : EIATTR_CUDA_API_VERSION
	.align		4
        /*0000*/ 	.byte	0x04, 0x37
        /*0002*/ 	.short	(.L_8 - .L_7)
.L_7:
        /*0004*/ 	.word	0x00000082


	//----- nvinfo : EIATTR_SW2861232_WAR
	.align		4
.L_8:
        /*0008*/ 	.byte	0x01, 0x35
	.zero		2


	//----- nvinfo : EIATTR_PARAM_CBANK
	.align		4
        /*000c*/ 	.byte	0x04, 0x0a
        /*000e*/ 	.short	(.L_10 - .L_9)
	.align		4
.L_9:
        /*0010*/ 	.word	index@(.nv.constant0.attn_fwd)
        /*0014*/ 	.short	0x0160
        /*0016*/ 	.short	0x0088


	//----- nvinfo : EIATTR_CBANK_PARAM_SIZE
	.align		4
.L_10:
        /*0018*/ 	.byte	0x03, 0x19
        /*001a*/ 	.short	0x0088


	//----- nvinfo : EIATTR_KPARAM_INFO
	.align		4
        /*001c*/ 	.byte	0x04, 0x17
        /*001e*/ 	.short	(.L_12 - .L_11)
.L_11:
        /*0020*/ 	.word	0x00000000
        /*0024*/ 	.short	0x0019
        /*0026*/ 	.short	0x0080
        /*0028*/ 	.byte	0x00, 0xf4, 0x21, 0x00


	//----- nvinfo : EIATTR_KPARAM_INFO
	.align		4
.L_12:
        /*002c*/ 	.byte	0x04, 0x17
        /*002e*/ 	.short	(.L_14 - .L_13)
.L_13:
        /*0030*/ 	.word	0x00000000
        /*0034*/ 	.short	0x0018
        /*0036*/ 	.short	0x0078
        /*0038*/ 	.byte	0x00, 0xf4, 0x21, 0x00


	//----- nvinfo : EIATTR_KPARAM_INFO
	.align		4
.L_14:
        /*003c*/ 	.byte	0x04, 0x17
        /*003e*/ 	.short	(.L_16 - .L_15)
.L_15:
        /*0040*/ 	.word	0x00000000
        /*0044*/ 	.short	0x0017
        /*0046*/ 	.short	0x0070
        /*0048*/ 	.byte	0x00, 0xf0, 0x11, 0x00


	//----- nvinfo : EIATTR_KPARAM_INFO
	.align		4
.L_16:
        /*004c*/ 	.byte	0x04, 0x17
        /*004e*/ 	.short	(.L_18 - .L_17)
.L_17:
        /*0050*/ 	.word	0x00000000
        /*0054*/ 	.short	0x0016
        /*0056*/ 	.short	0x006c
        /*0058*/ 	.byte	0x00, 0xf0, 0x11, 0x00


	//----- nvinfo : EIATTR_KPARAM_INFO
	.align		4
.L_18:
        /*005c*/ 	.byte	0x04, 0x17
        /*005e*/ 	.short	(.L_20 - .L_19)
.L_19:
        /*0060*/ 	.word	0x00000000
        /*0064*/ 	.short	0x0015
        /*0066*/ 	.short	0x0068
        /*0068*/ 	.byte	0x00, 0xf0, 0x11, 0x00


	//----- nvinfo : EIATTR_KPARAM_INFO
	.align		4
.L_20:
        /*006c*/ 	.byte	0x04, 0x17
        /*006e*/ 	.short	(.L_22 - .L_21)
.L_21:
        /*0070*/ 	.word	0x00000000
        /*0074*/ 	.short	0x0014
        /*0076*/ 	.short	0x0064
        /*0078*/ 	.byte	0x00, 0xf0, 0x11, 0x00


	//----- nvinfo : EIATTR_KPARAM_INFO
	.align		4
.L_22:
        /*007c*/ 	.byte	0x04, 0x17
        /*007e*/ 	.short	(.L_24 - .L_23)
.L_23:
        /*0080*/ 	.word	0x00000000
        /*0084*/ 	.short	0x0013
        /*0086*/ 	.short	0x0060
        /*0088*/ 	.byte	0x00, 0xf0, 0x11, 0x00


	//----- nvinfo : EIATTR_KPARAM_INFO
	.align		4
.L_24:
        /*008c*/ 	.byte	0x04, 0x17
        /*008e*/ 	.short	(.L_26 - .L_25)
.L_25:
        /*0090*/ 	.word	0x00000000
        /*0094*/ 	.short	0x0012
        /*0096*/ 	.short	0x005c
        /*0098*/ 	.byte	0x00, 0xf0, 0x11, 0x00


	//----- nvinfo : EIATTR_KPARAM_INFO
	.align		4
.L_26:
        /*009c*/ 	.byte	0x04, 0x17
        /*009e*/ 	.short	(.L_28 - .L_27)
.L_27:
        /*00a0*/ 	.word	0x00000000
        /*00a4*/ 	.short	0x0011
        /*00a6*/ 	.short	0x0058
        /*00a8*/ 	.byte	0x00, 0xf0, 0x11, 0x00


	//----- nvinfo : EIATTR_KPARAM_INFO
	.align		4
.L_28:
        /*00ac*/ 	.byte	0x04, 0x17
        /*00ae*/ 	.short	(.L_30 - .L_29)
.L_29:
        /*00b0*/ 	.word	0x00000000
        /*00b4*/ 	.short	0x0010
        /*00b6*/ 	.short	0x0054
        /*00b8*/ 	.byte	0x00, 0xf0, 0x11, 0x00


	//----- nvinfo : EIATTR_KPARAM_INFO
	.align		4
.L_30:
        /*00bc*/ 	.byte	0x04, 0x17
        /*00be*/ 	.short	(.L_32 - .L_31)
.L_31:
        /*00c0*/ 	.word	0x00000000
        /*00c4*/ 	.short	0x000f
        /*00c6*/ 	.short	0x0050
        /*00c8*/ 	.byte	0x00, 0xf0, 0x11, 0x00


	//----- nvinfo : EIATTR_KPARAM_INFO
	.align		4
.L_32:
        /*00cc*/ 	.byte	0x04, 0x17
        /*00ce*/ 	.short	(.L_34 - .L_33)
.L_33:
        /*00d0*/ 	.word	0x00000000
        /*00d4*/ 	.short	0x000e
        /*00d6*/ 	.short	0x004c
        /*00d8*/ 	.byte	0x00, 0xf0, 0x11, 0x00


	//----- nvinfo : EIATTR_KPARAM_INFO
	.align		4
.L_34:
        /*00dc*/ 	.byte	0x04, 0x17
        /*00de*/ 	.short	(.L_36 - .L_35)
.L_35:
        /*00e0*/ 	.word	0x00000000
        /*00e4*/ 	.short	0x000d
        /*00e6*/ 	.short	0x0048
        /*00e8*/ 	.byte	0x00, 0xf0, 0x11, 0x00


	//----- nvinfo : EIATTR_KPARAM_INFO
	.align		4
.L_36:
        /*00ec*/ 	.byte	0x04, 0x17
        /*00ee*/ 	.short	(.L_38 - .L_37)
.L_37:
        /*00f0*/ 	.word	0x00000000
        /*00f4*/ 	.short	0x000c
        /*00f6*/ 	.short	0x0044
        /*00f8*/ 	.byte	0x00, 0xf0, 0x11, 0x00


	//----- nvinfo : EIATTR_KPARAM_INFO
	.align		4
.L_38:
        /*00fc*/ 	.byte	0x04, 0x17
        /*00fe*/ 	.short	(.L_40 - .L_39)
.L_39:
        /*0100*/ 	.word	0x00000000
        /*0104*/ 	.short	0x000b
        /*0106*/ 	.short	0x0040
        /*0108*/ 	.byte	0x00, 0xf0, 0x11, 0x00


	//----- nvinfo : EIATTR_KPARAM_INFO
	.align		4
.L_40:
        /*010c*/ 	.byte	0x04, 0x17
        /*010e*/ 	.short	(.L_42 - .L_41)
.L_41:
        /*0110*/ 	.word	0x00000000
        /*0114*/ 	.short	0x000a
        /*0116*/ 	.short	0x003c
        /*0118*/ 	.byte	0x00, 0xf0, 0x11, 0x00


	//----- nvinfo : EIATTR_KPARAM_INFO
	.align		4
.L_42:
        /*011c*/ 	.byte	0x04, 0x17
        /*011e*/ 	.short	(.L_44 - .L_43)
.L_43:
        /*0120*/ 	.word	0x00000000
        /*0124*/ 	.short	0x0009
        /*0126*/ 	.short	0x0038
        /*0128*/ 	.byte	0x00, 0xf0, 0x11, 0x00


	//----- nvinfo : EIATTR_KPARAM_INFO
	.align		4
.L_44:
        /*012c*/ 	.byte	0x04, 0x17
        /*012e*/ 	.short	(.L_46 - .L_45)
.L_45:
        /*0130*/ 	.word	0x00000000
        /*0134*/ 	.short	0x0008
        /*0136*/ 	.short	0x0034
        /*0138*/ 	.byte	0x00, 0xf0, 0x11, 0x00


	//----- nvinfo : EIATTR_KPARAM_INFO
	.align		4
.L_46:
        /*013c*/ 	.byte	0x04, 0x17
        /*013e*/ 	.short	(.L_48 - .L_47)
.L_47:
        /*0140*/ 	.word	0x00000000
        /*0144*/ 	.short	0x0007
        /*0146*/ 	.short	0x0030
        /*0148*/ 	.byte	0x00, 0xf0, 0x11, 0x00


	//----- nvinfo : EIATTR_KPARAM_INFO
	.align		4
.L_48:
        /*014c*/ 	.byte	0x04, 0x17
        /*014e*/ 	.short	(.L_50 - .L_49)
.L_49:
        /*0150*/ 	.word	0x00000000
        /*0154*/ 	.short	0x0006
        /*0156*/ 	.short	0x002c
        /*0158*/ 	.byte	0x00, 0xf0, 0x11, 0x00


	//----- nvinfo : EIATTR_KPARAM_INFO
	.align		4
.L_50:
        /*015c*/ 	.byte	0x04, 0x17
        /*015e*/ 	.short	(.L_52 - .L_51)
.L_51:
        /*0160*/ 	.word	0x00000000
        /*0164*/ 	.short	0x0005
        /*0166*/ 	.short	0x0028
        /*0168*/ 	.byte	0x00, 0xf0, 0x11, 0x00


	//----- nvinfo : EIATTR_KPARAM_INFO
	.align		4
.L_52:
        /*016c*/ 	.byte	0x04, 0x17
        /*016e*/ 	.short	(.L_54 - .L_53)
.L_53:
        /*0170*/ 	.word	0x00000000
        /*0174*/ 	.short	0x0004
        /*0176*/ 	.short	0x0020
        /*0178*/ 	.byte	0x00, 0xf4, 0x21, 0x00


	//----- nvinfo : EIATTR_KPARAM_INFO
	.align		4
.L_54:
        /*017c*/ 	.byte	0x04, 0x17
        /*017e*/ 	.short	(.L_56 - .L_55)
.L_55:
        /*0180*/ 	.word	0x00000000
        /*0184*/ 	.short	0x0003
        /*0186*/ 	.short	0x0018
        /*0188*/ 	.byte	0x00, 0xf4, 0x21, 0x00


	//----- nvinfo : EIATTR_KPARAM_INFO
	.align		4
.L_56:
        /*018c*/ 	.byte	0x04, 0x17
        /*018e*/ 	.short	(.L_58 - .L_57)
.L_57:
        /*0190*/ 	.word	0x00000000
        /*0194*/ 	.short	0x0002
        /*0196*/ 	.short	0x0010
        /*0198*/ 	.byte	0x00, 0xf4, 0x21, 0x00


	//----- nvinfo : EIATTR_KPARAM_INFO
	.align		4
.L_58:
        /*019c*/ 	.byte	0x04, 0x17
        /*019e*/ 	.short	(.L_60 - .L_59)
.L_59:
        /*01a0*/ 	.word	0x00000000
        /*01a4*/ 	.short	0x0001
        /*01a6*/ 	.short	0x0008
        /*01a8*/ 	.byte	0x00, 0xf4, 0x21, 0x00


	//----- nvinfo : EIATTR_KPARAM_INFO
	.align		4
.L_60:
        /*01ac*/ 	.byte	0x04, 0x17
        /*01ae*/ 	.short	(.L_62 - .L_61)
.L_61:
        /*01b0*/ 	.word	0x00000000
        /*01b4*/ 	.short	0x0000
        /*01b6*/ 	.short	0x0000
        /*01b8*/ 	.byte	0x00, 0xf4, 0x21, 0x00


	//----- nvinfo : EIATTR_MAXREG_COUNT
	.align		4
.L_62:
        /*01bc*/ 	.byte	0x03, 0x1b
        /*01be*/ 	.short	0x00ff


	//----- nvinfo : EIATTR_NUM_BARRIERS
	.align		4
        /*01c0*/ 	.byte	0x02, 0x4c
        /*01c2*/ 	.byte	0x01
	.zero		1


	//----- nvinfo : EIATTR_MERCURY_ISA_VERSION
	.align		4
        /*01c4*/ 	.byte	0x03, 0x5f
        /*01c6*/ 	.short	0x0000


	//----- nvinfo : EIATTR_COOP_GROUP_MASK_REGIDS
	.align		4
        /*01c8*/ 	.byte	0x04, 0x29
        /*01ca*/ 	.short	(.L_64 - .L_63)


	//   ....[0]....
.L_63:
        /*01cc*/ 	.word	0xffffffff


	//   ....[1]....
        /*01d0*/ 	.word	0xffffffff


	//   ....[2]....
        /*01d4*/ 	.word	0xffffffff


	//   ....[3]....
        /*01d8*/ 	.word	0xffffffff


	//   ....[4]....
        /*01dc*/ 	.word	0xffffffff


	//   ....[5]....
        /*01e0*/ 	.word	0xffffffff


	//   ....[6]....
        /*01e4*/ 	.word	0xffffffff


	//   ....[7]....
        /*01e8*/ 	.word	0xffffffff


	//----- nvinfo : EIATTR_COOP_GROUP_INSTR_OFFSETS
	.align		4
.L_64:
        /*01ec*/ 	.byte	0x04, 0x28
        /*01ee*/ 	.short	(.L_66 - .L_65)


	//   ....[0]....
.L_65:
        /*01f0*/ 	.word	0x000009e0


	//   ....[1]....
        /*01f4*/ 	.word	0x00000a60


	//   ....[2]....
        /*01f8*/ 	.word	0x00000a80


	//   ....[3]....
        /*01fc*/ 	.word	0x00000aa0


	//   ....[4]....
        /*0200*/ 	.word	0x00000d10


	//   ....[5]....
        /*0204*/ 	.word	0x00000d80


	//   ....[6]....
        /*0208*/ 	.word	0x00000e30


	//   ....[7]....
        /*020c*/ 	.word	0x00000eb0


	//----- nvinfo : EIATTR_EXIT_INSTR_OFFSETS
	.align		4
.L_66:
        /*0210*/ 	.byte	0x04, 0x1c
        /*0212*/ 	.short	(.L_68 - .L_67)


	//   ....[0]....
.L_67:
        /*0214*/ 	.word	0x000018d0


	//   ....[1]....
        /*0218*/ 	.word	0x00001970


	//----- nvinfo : EIATTR_REQNTID
	.align		4
.L_68:
        /*021c*/ 	.byte	0x04, 0x10
        /*021e*/ 	.short	(.L_70 - .L_69)
.L_69:
        /*0220*/ 	.word	0x00000100
        /*0224*/ 	.word	0x00000001
        /*0228*/ 	.word	0x00000001
.L_70:


//--------------------- .nv.callgraph             --------------------------
	.section	.nv.callgraph,"",@"SHT_CUDA_CALLGRAPH"
	.align	4
	.sectionentsize	8
	.align		4
        /*0000*/ 	.word	0x00000000
	.align		4
        /*0004*/ 	.word	0xffffffff
	.align		4
        /*0008*/ 	.word	0x00000000
	.align		4
        /*000c*/ 	.word	0xfffffffe
	.align		4
        /*0010*/ 	.word	0x00000000
	.align		4
        /*0014*/ 	.word	0xfffffffd
	.align		4
        /*0018*/ 	.word	0x00000000
	.align		4
        /*001c*/ 	.word	0xfffffffc


//--------------------- .nv.rel.action            --------------------------
	.section	.nv.rel.action,"",@"SHT_CUDA_RELOCINFO"
	.align	8
	.sectionentsize	8
        /*0000*/ 	.byte	0x73, 0x00, 0x00, 0x00, 0x00, 0x00, 0x00, 0x00, 0x00, 0x00, 0x00, 0x11, 0x25, 0x00, 0x05, 0x36


//--------------------- .nv.constant4             --------------------------
	.section	.nv.constant4,"a",@progbits
	.align	8
	.align		8
.nv.constant4:
        /*0000*/ 	.dword	_$_str


//--------------------- .nv.constant0.attn_fwd    --------------------------
	.section	.nv.constant0.attn_fwd,"a",@progbits
	.sectionflags	@""
	.align	4
.nv.constant0.attn_fwd:
	.zero		488


//--------------------- .text.attn_fwd            --------------------------
	.section	.text.attn_fwd,"ax",@progbits
	.sectioninfo	@"SHI_REGISTERS=55"
	.align	128
        .global         attn_fwd
        .type           attn_fwd,@function
        .size           attn_fwd,(.L_x_3 - attn_fwd)
        .other          attn_fwd,@"STO_CUDA_ENTRY STV_DEFAULT"
attn_fwd:
.text.attn_fwd:
[----:B------:R-:W-:Y:S02]  /*0000*/  IMAD.MOV.U32 R1, RZ, RZ, c[0x0][0x28] ;  /* 0x00000a00ff017624 */ /* 0x000fe400078e00ff */
[----:B------:R-:W0:Y:S01]  /*0010*/  S2R R21, SR_CTAID.X ;  /* 0x0000000000157919 */ /* 0x000e220000002500 */
[----:B------:R-:W-:Y:S01]  /*0020*/  MOV R9, c[0x0][0x198] ;  /* 0x0000660000097a02 */ /* 0x000fe20000000f00 */
[----:B------:R-:W-:Y:S02]  /*0030*/  ULDC.64 UR6, c[0x0][0x118] ;  /* 0x0000460000067ab9 */ /* 0x000fe40000000a00 */
[----:B------:R-:W1:Y:S04]  /*0040*/  S2R R8, SR_TID.X ;  /* 0x0000000000087919 */ /* 0x000e680000002100 */
[----:B------:R-:W2:Y:S01]  /*0050*/  S2R R7, SR_CTAID.Y ;  /* 0x0000000000077919 */ /* 0x000ea20000002600 */
[----:B0-----:R-:W-:Y:S01]  /*0060*/  IMAD.SHL.U32 R21, R21, 0x20, RZ ;  /* 0x0000002015157824 */ /* 0x001fe200078e00ff */
[----:B-1----:R-:W-:-:S04]  /*0070*/  SHF.R.U32.HI R6, RZ, 0x5, R8 ;  /* 0x00000005ff067819 */ /* 0x002fc80000011608 */
[----:B------:R-:W-:Y:S01]  /*0080*/  LOP3.LUT R43, R21, 0x1f, R8, 0xf8, !PT ;  /* 0x0000001f152b7812 */ /* 0x000fe200078ef808 */
[----:B--2---:R-:W-:Y:S01]  /*0090*/  IMAD R0, R7, c[0x0][0x190], RZ ;  /* 0x0000640007007a24 */ /* 0x004fe200078e02ff */
[----:B------:R-:W-:-:S03]  /*00a0*/  SGXT.U32 R6, R6, 0x3 ;  /* 0x000000030606781a */ /* 0x000fc60000000000 */
[----:B------:R-:W-:Y:S02]  /*00b0*/  IMAD R3, R43, c[0x0][0x194], RZ ;  /* 0x000065002b037a24 */ /* 0x000fe400078e02ff */
[----:B------:R-:W-:Y:S02]  /*00c0*/  IMAD.SHL.U32 R2, R0, 0x2, RZ ;  /* 0x0000000200027824 */ /* 0x000fe400078e00ff */
[----:B------:R-:W-:Y:S01]  /*00d0*/  IMAD R4, R6, c[0x0][0x198], RZ ;  /* 0x0000660006047a24 */ /* 0x000fe200078e02ff */
[----:B------:R-:W-:Y:S01]  /*00e0*/  SHF.L.U32 R5, R3, 0x1, RZ ;  /* 0x0000000103057819 */ /* 0x000fe200000006ff */
[----:B------:R-:W-:-:S03]  /*00f0*/  IMAD.HI R0, R0, 0x2, RZ ;  /* 0x0000000200007827 */ /* 0x000fc600078e02ff */
[----:B------:R-:W-:Y:S01]  /*0100*/  IADD3 R5, P0, P1, R5, c[0x0][0x160], R2 ;  /* 0x0000580005057a10 */ /* 0x000fe2000791e002 */
[----:B------:R-:W-:-:S04]  /*0110*/  IMAD.HI R3, R3, 0x2, RZ ;  /* 0x0000000203037827 */ /* 0x000fc800078e02ff */
[----:B------:R-:W-:Y:S01]  /*0120*/  IMAD R2, R9, 0x8, R4 ;  /* 0x0000000809027824 */ /* 0x000fe200078e0204 */
[----:B------:R-:W-:Y:S02]  /*0130*/  IADD3.X R3, R3, c[0x0][0x164], R0, P0, P1 ;  /* 0x0000590003037a10 */ /* 0x000fe400007e2400 */
[-C--:B------:R-:W-:Y:S02]  /*0140*/  LEA R10, P0, R4, R5.reuse, 0x1 ;  /* 0x00000005040a7211 */ /* 0x080fe400078008ff */
[----:B------:R-:W-:Y:S02]  /*0150*/  LEA R12, P1, R2, R5, 0x1 ;  /* 0x00000005020c7211 */ /* 0x000fe400078208ff */
[-C--:B------:R-:W-:Y:S02]  /*0160*/  LEA.HI.X.SX32 R11, R4, R3.reuse, 0x1, P0 ;  /* 0x00000003040b7211 */ /* 0x080fe400000f0eff */
[----:B------:R-:W-:-:S03]  /*0170*/  LEA.HI.X.SX32 R13, R2, R3, 0x1, P1 ;  /* 0x00000003020d7211 */ /* 0x000fc600008f0eff */
[----:B------:R0:W2:Y:S04]  /*0180*/  LDG.E.U16 R10, [R10.64] ;  /* 0x000000060a0a7981 */ /* 0x0000a8000c1e1500 */
[----:B------:R1:W3:Y:S01]  /*0190*/  LDG.E.U16 R9, [R12.64] ;  /* 0x000000060c097981 */ /* 0x0002e2000c1e1500 */
[----:B------:R-:W-:Y:S01]  /*01a0*/  IADD3 R0, R21, 0x20, RZ ;  /* 0x0000002015007810 */ /* 0x000fe20007ffe0ff */
[----:B------:R-:W-:Y:S01]  /*01b0*/  IMAD.MOV.U32 R29, RZ, RZ, -0x800000 ;  /* 0xff800000ff1d7424 */ /* 0x000fe200078e00ff */
[----:B------:R-:W-:Y:S01]  /*01c0*/  LOP3.LUT R5, R8, 0xc0, RZ, 0xc0, !PT ;  /* 0x000000c008057812 */ /* 0x000fe200078ec0ff */
[----:B------:R-:W-:Y:S01]  /*01d0*/  IMAD.MOV.U32 R2, RZ, RZ, 0x3f800000 ;  /* 0x3f800000ff027424 */ /* 0x000fe200078e00ff */
[----:B------:R-:W-:Y:S01]  /*01e0*/  ISETP.GE.AND P0, PT, R0, 0x1, PT ;  /* 0x000000010000780c */ /* 0x000fe20003f06270 */
[----:B------:R-:W-:Y:S01]  /*01f0*/  CS2R R16, SRZ ;  /* 0x0000000000107805 */ /* 0x000fe2000001ff00 */
[C---:B------:R-:W-:Y:S01]  /*0200*/  SHF.L.U32 R4, R8.reuse, 0x1, RZ ;  /* 0x0000000108047819 */ /* 0x040fe200000006ff */
[----:B------:R-:W-:Y:S01]  /*0210*/  CS2R R18, SRZ ;  /* 0x0000000000127805 */ /* 0x000fe2000001ff00 */
[----:B------:R-:W-:Y:S01]  /*0220*/  SHF.R.U32.HI R3, RZ, 0x2, R5 ;  /* 0x00000002ff037819 */ /* 0x000fe20000011605 */
[----:B-1----:R-:W-:Y:S01]  /*0230*/  CS2R R12, SRZ ;  /* 0x00000000000c7805 */ /* 0x002fe2000001ff00 */
[----:B------:R-:W-:-:S02]  /*0240*/  LOP3.LUT R42, R8, 0x3, RZ, 0xc0, !PT ;  /* 0x00000003082a7812 */ /* 0x000fc400078ec0ff */
[----:B------:R-:W-:Y:S02]  /*0250*/  LOP3.LUT R14, R3, 0x1fe, R4, 0x78, !PT ;  /* 0x000001fe030e7812 */ /* 0x000fe400078e7804 */
[----:B------:R-:W-:Y:S02]  /*0260*/  MOV R3, 0x3f800000 ;  /* 0x3f80000000037802 */ /* 0x000fe40000000f00 */
[----:B------:R-:W-:Y:S02]  /*0270*/  MOV R28, 0xff800000 ;  /* 0xff800000001c7802 */ /* 0x000fe40000000f00 */
[----:B------:R-:W-:Y:S02]  /*0280*/  LOP3.LUT R44, R8, 0x20, RZ, 0xc0, !PT ;  /* 0x00000020082c7812 */ /* 0x000fe400078ec0ff */
[----:B0-----:R-:W-:Y:S01]  /*0290*/  SHF.L.U32 R11, R42, 0x5, RZ ;  /* 0x000000052a0b7819 */ /* 0x001fe200000006ff */
[----:B--2---:R-:W-:Y:S04]  /*02a0*/  STS.U16 [R14], R10 ;  /* 0x0000000a0e007388 */ /* 0x004fe80000000400 */
[----:B---3--:R0:W-:Y:S02]  /*02b0*/  STS.U16 [R14+0x200], R9 ;  /* 0x000200090e007388 */ /* 0x0081e40000000400 */
[----:B0-----:R-:W-:Y:S01]  /*02c0*/  CS2R R14, SRZ ;  /* 0x00000000000e7805 */ /* 0x001fe2000001ff00 */
[----:B------:R-:W-:Y:S01]  /*02d0*/  IMAD.SHL.U32 R9, R8, 0x8, RZ ;  /* 0x0000000808097824 */ /* 0x000fe200078e00ff */
[----:B------:R-:W-:Y:S05]  /*02e0*/  @!P0 BRA `(.L_x_0) ;  /* 0x00000c7000008947 */ /* 0x000fea0003800000 */
[C---:B------:R-:W-:Y:S01]  /*02f0*/  LOP3.LUT R13, R8.reuse, 0xf, RZ, 0xc0, !PT ;  /* 0x0000000f080d7812 */ /* 0x040fe200078ec0ff */
[C---:B------:R-:W-:Y:S01]  /*0300*/  IMAD R3, R7.reuse, c[0x0][0x1a0], RZ ;  /* 0x0000680007037a24 */ /* 0x040fe200078e02ff */
[----:B------:R-:W-:Y:S01]  /*0310*/  LOP3.LUT R2, R8, 0x1c, RZ, 0xc0, !PT ;  /* 0x0000001c08027812 */ /* 0x000fe200078ec0ff */
[----:B------:R-:W-:Y:S01]  /*0320*/  IMAD R10, R7, c[0x0][0x1b0], RZ ;  /* 0x00006c00070a7a24 */ /* 0x000fe200078e02ff */
[----:B------:R-:W-:Y:S01]  /*0330*/  SHF.R.U32.HI R17, RZ, 0x1, R44 ;  /* 0x00000001ff117819 */ /* 0x000fe2000001162c */
[----:B------:R-:W-:Y:S01]  /*0340*/  IMAD R14, R13, c[0x0][0x1a8], RZ ;  /* 0x00006a000d0e7a24 */ /* 0x000fe200078e02ff */
[----:B------:R-:W-:Y:S01]  /*0350*/  MOV R50, 0xff800000 ;  /* 0xff80000000327802 */ /* 0x000fe20000000f00 */
[----:B------:R-:W-:Y:S01]  /*0360*/  IMAD.SHL.U32 R12, R3, 0x2, RZ ;  /* 0x00000002030c7824 */ /* 0x000fe200078e00ff */
[----:B------:R-:W-:Y:S01]  /*0370*/  LEA.HI R16, R2, R17, RZ, 0x1e ;  /* 0x0000001102107211 */ /* 0x000fe200078ff0ff */
[----:B------:R-:W-:Y:S01]  /*0380*/  IMAD R13, R13, c[0x0][0x1b4], RZ ;  /* 0x00006d000d0d7a24 */ /* 0x000fe200078e02ff */
[----:B------:R-:W-:Y:S01]  /*0390*/  SHF.L.U32 R15, R14, 0x1, RZ ;  /* 0x000000010e0f7819 */ /* 0x000fe200000006ff */
[C---:B------:R-:W-:Y:S01]  /*03a0*/  IMAD.SHL.U32 R2, R10.reuse, 0x2, RZ ;  /* 0x000000020a027824 */ /* 0x040fe200078e00ff */
[----:B------:R-:W-:Y:S01]  /*03b0*/  CS2R R38, SRZ ;  /* 0x0000000000267805 */ /* 0x000fe2000001ff00 */
[----:B------:R-:W-:Y:S01]  /*03c0*/  IMAD.HI R3, R3, 0x2, RZ ;  /* 0x0000000203037827 */ /* 0x000fe200078e02ff */
[----:B------:R-:W-:Y:S01]  /*03d0*/  IADD3 R17, P0, P1, R15, c[0x0][0x168], R12 ;  /* 0x00005a000f117a10 */ /* 0x000fe2000791e00c */
[----:B------:R-:W-:Y:S01]  /*03e0*/  UMOV UR4, URZ ;  /* 0x0000003f00047c82 */ /* 0x000fe20008000000 */
[----:B------:R-:W-:Y:S01]  /*03f0*/  SHF.L.U32 R15, R13, 0x1, RZ ;  /* 0x000000010d0f7819 */ /* 0x000fe200000006ff */
[----:B------:R-:W-:Y:S01]  /*0400*/  IMAD.HI R12, R10, 0x2, RZ ;  /* 0x000000020a0c7827 */ /* 0x000fe200078e02ff */
[----:B------:R-:W-:-:S02]  /*0410*/  UMOV UR5, URZ ;  /* 0x0000003f00057c82 */ /* 0x000fc40008000000 */
[----:B------:R-:W-:Y:S01]  /*0420*/  IADD3 R15, P2, P3, R15, c[0x0][0x170], R2 ;  /* 0x00005c000f0f7a10 */ /* 0x000fe20007b5e002 */
[----:B------:R-:W-:Y:S01]  /*0430*/  IMAD.HI R13, R13, 0x2, RZ ;  /* 0x000000020d0d7827 */ /* 0x000fe200078e02ff */
[----:B------:R-:W-:-:S03]  /*0440*/  SHF.R.U32.HI R2, RZ, 0x4, R8 ;  /* 0x00000004ff027819 */ /* 0x000fc60000011608 */
[----:B------:R-:W-:Y:S01]  /*0450*/  IMAD.HI R14, R14, 0x2, RZ ;  /* 0x000000020e0e7827 */ /* 0x000fe200078e02ff */
[----:B------:R-:W-:Y:S02]  /*0460*/  IADD3.X R37, R13, c[0x0][0x174], R12, P2, P3 ;  /* 0x00005d000d257a10 */ /* 0x000fe400017e640c */
[----:B------:R-:W-:Y:S01]  /*0470*/  LOP3.LUT R13, R4, 0x10, RZ, 0xc0, !PT ;  /* 0x00000010040d7812 */ /* 0x000fe200078ec0ff */
[----:B------:R-:W-:Y:S01]  /*0480*/  IMAD.IADD R10, R21, 0x1, R16 ;  /* 0x00000001150a7824 */ /* 0x000fe200078e0210 */
[--C-:B------:R-:W-:Y:S01]  /*0490*/  SHF.R.S32.HI R16, RZ, 0x2, R8.reuse ;  /* 0x00000002ff107819 */ /* 0x100fe20000011408 */
[----:B------:R-:W-:Y:S01]  /*04a0*/  IMAD.MOV.U32 R45, RZ, RZ, -0x800000 ;  /* 0xff800000ff2d7424 */ /* 0x000fe200078e00ff */
[----:B------:R-:W-:Y:S02]  /*04b0*/  IADD3.X R19, R14, c[0x0][0x16c], R3, P0, P1 ;  /* 0x00005b000e137a10 */ /* 0x000fe400007e2403 */
[----:B------:R-:W-:Y:S02]  /*04c0*/  SHF.L.U32 R3, R8, 0x6, RZ ;  /* 0x0000000608037819 */ /* 0x000fe400000006ff */
[----:B------:R-:W-:-:S02]  /*04d0*/  LOP3.LUT R14, R13, 0x20, R8, 0xf8, !PT ;  /* 0x000000200d0e7812 */ /* 0x000fc400078ef808 */
[----:B------:R-:W-:Y:S02]  /*04e0*/  SGXT R13, R16, 0x1 ;  /* 0x00000001100d781a */ /* 0x000fe40000000200 */
[----:B------:R-:W-:Y:S02]  /*04f0*/  LOP3.LUT R12, R8, 0x10, RZ, 0xc0, !PT ;  /* 0x00000010080c7812 */ /* 0x000fe400078ec0ff */
[----:B------:R-:W-:Y:S02]  /*0500*/  LOP3.LUT R3, R3, 0x1c0, RZ, 0xc0, !PT ;  /* 0x000001c003037812 */ /* 0x000fe400078ec0ff */
[----:B------:R-:W-:Y:S02]  /*0510*/  LOP3.LUT R13, R13, 0x90, RZ, 0xc0, !PT ;  /* 0x000000900d0d7812 */ /* 0x000fe400078ec0ff */
[----:B------:R-:W-:Y:S01]  /*0520*/  SGXT.U32 R2, R2, 0x4 ;  /* 0x000000040202781a */ /* 0x000fe20000000000 */
[C---:B------:R-:W-:Y:S01]  /*0530*/  IMAD R3, R12.reuse, 0x20, R3 ;  /* 0x000000200c037824 */ /* 0x040fe200078e0203 */
[----:B------:R-:W-:-:S02]  /*0540*/  LEA R12, R12, R11, 0x4 ;  /* 0x0000000b0c0c7211 */ /* 0x000fc400078e20ff */
[----:B------:R-:W-:Y:S01]  /*0550*/  LOP3.LUT R13, R13, 0x10, R4, 0x78, !PT ;  /* 0x000000100d0d7812 */ /* 0x000fe200078e7804 */
[----:B------:R-:W-:Y:S01]  /*0560*/  IMAD R36, R2, c[0x0][0x1a4], RZ ;  /* 0x0000690002247a24 */ /* 0x000fe200078e02ff */
[----:B------:R-:W-:Y:S01]  /*0570*/  LOP3.LUT R14, R14, 0x30, R9, 0x78, !PT ;  /* 0x000000300e0e7812 */ /* 0x000fe200078e7809 */
[----:B------:R-:W-:Y:S01]  /*0580*/  IMAD R2, R2, c[0x0][0x1b8], RZ ;  /* 0x00006e0002027a24 */ /* 0x000fe200078e02ff */
[----:B------:R-:W-:Y:S02]  /*0590*/  IADD3 R35, R13, R12, RZ ;  /* 0x0000000c0d237210 */ /* 0x000fe40007ffe0ff */
[----:B------:R-:W-:Y:S01]  /*05a0*/  SHF.R.S32.HI R13, RZ, 0x6, R8 ;  /* 0x00000006ff0d7819 */ /* 0x000fe20000011408 */
[----:B------:R-:W-:Y:S01]  /*05b0*/  IMAD.IADD R34, R14, 0x1, R3 ;  /* 0x000000010e227824 */ /* 0x000fe200078e0203 */
[----:B------:R-:W-:Y:S01]  /*05c0*/  LEA R32, P0, R36, R17, 0x1 ;  /* 0x0000001124207211 */ /* 0x000fe200078008ff */
[----:B------:R-:W-:Y:S01]  /*05d0*/  IMAD.MOV.U32 R3, RZ, RZ, 0x3f800000 ;  /* 0x3f800000ff037424 */ /* 0x000fe200078e00ff */
[----:B------:R-:W-:Y:S01]  /*05e0*/  SGXT R13, R13, 0x1 ;  /* 0x000000010d0d781a */ /* 0x000fe20000000200 */
[----:B------:R-:W-:Y:S01]  /*05f0*/  CS2R R16, SRZ ;  /* 0x0000000000107805 */ /* 0x000fe2000001ff00 */
[----:B------:R-:W-:-:S02]  /*0600*/  LEA R33, P1, R2, R15, 0x1 ;  /* 0x0000000f02217211 */ /* 0x000fc400078208ff */
[----:B------:R-:W-:Y:S01]  /*0610*/  LOP3.LUT R21, R13, 0x90, RZ, 0xc0, !PT ;  /* 0x000000900d157812 */ /* 0x000fe200078ec0ff */
[----:B------:R-:W-:Y:S01]  /*0620*/  CS2R R14, SRZ ;  /* 0x00000000000e7805 */ /* 0x000fe2000001ff00 */
[----:B------:R-:W-:Y:S01]  /*0630*/  LEA.HI.X.SX32 R36, R36, R19, 0x1, P0 ;  /* 0x0000001324247211 */ /* 0x000fe200000f0eff */
[----:B------:R-:W-:Y:S01]  /*0640*/  CS2R R12, SRZ ;  /* 0x00000000000c7805 */ /* 0x000fe2000001ff00 */
[----:B------:R-:W-:Y:S01]  /*0650*/  LEA.HI.X.SX32 R37, R2, R37, 0x1, P1 ;  /* 0x0000002502257211 */ /* 0x000fe200008f0eff */
[----:B------:R-:W-:Y:S01]  /*0660*/  CS2R R18, SRZ ;  /* 0x0000000000127805 */ /* 0x000fe2000001ff00 */
[----:B------:R-:W-:Y:S02]  /*0670*/  MOV R2, 0x3f800000 ;  /* 0x3f80000000027802 */ /* 0x000fe40000000f00 */
[----:B------:R-:W-:Y:S02]  /*0680*/  LOP3.LUT R40, R21, 0x17e, R4, 0x78, !PT ;  /* 0x0000017e15287812 */ /* 0x000fe400078e7804 */
[----:B------:R-:W-:-:S02]  /*0690*/  IADD3 R41, R10, 0x8, RZ ;  /* 0x000000080a297810 */ /* 0x000fc40007ffe0ff */
.L_x_1:
[----:B------:R-:W-:-:S04]  /*06a0*/  LEA R46, P0, R39, R32, 0x1 ;  /* 0x00000020272e7211 */ /* 0x000fc800078008ff */
[----:B------:R-:W-:-:S06]  /*06b0*/  LEA.HI.X.SX32 R47, R39, R36, 0x1, P0 ;  /* 0x00000024272f7211 */ /* 0x000fcc00000f0eff */
[----:B------:R0:W2:Y:S04]  /*06c0*/  LDG.E.U16 R47, [R46.64] ;  /* 0x000000062e2f7981 */ /* 0x0000a8000c1e1500 */
[----:B------:R-:W-:Y:S01]  /*06d0*/  BAR.SYNC.DEFER_BLOCKING 0x0 ;  /* 0x0000000000007b1d */ /* 0x000fe20000010000 */
[----:B------:R-:W-:-:S04]  /*06e0*/  LEA R48, P0, R38, R33, 0x1 ;  /* 0x0000002126307211 */ /* 0x000fc800078008ff */
[----:B------:R-:W-:Y:S02]  /*06f0*/  LEA.HI.X.SX32 R49, R38, R37, 0x1, P0 ;  /* 0x0000002526317211 */ /* 0x000fe400000f0eff */
[----:B------:R-:W-:-:S04]  /*0700*/  LEA R51, P0, R42, UR4, 0x1 ;  /* 0x000000042a337c11 */ /* 0x000fc8000f8008ff */
[CC--:B------:R-:W-:Y:S01]  /*0710*/  ISETP.GE.U32.AND P4, PT, R51.reuse, R10.reuse, PT ;  /* 0x0000000a3300720c */ /* 0x0c0fe20003f86070 */
[----:B------:R-:W-:Y:S01]  /*0720*/  IMAD.X R52, RZ, RZ, UR5, P0 ;  /* 0x00000005ff347e24 */ /* 0x000fe200080e06ff */
[CC--:B------:R-:W-:Y:S02]  /*0730*/  ISETP.GT.U32.AND P0, PT, R51.reuse, R10.reuse, PT ;  /* 0x0000000a3300720c */ /* 0x0c0fe40003f04070 */
[----:B0-----:R-:W-:Y:S02]  /*0740*/  IADD3 R46, P5, R51, 0x9, RZ ;  /* 0x00000009332e7810 */ /* 0x001fe40007fbe0ff */
[C---:B------:R-:W-:Y:S02]  /*0750*/  ISETP.GT.U32.AND.EX P0, PT, R52.reuse, RZ, PT, P0 ;  /* 0x000000ff3400720c */ /* 0x040fe40003f04100 */
[----:B------:R-:W-:Y:S02]  /*0760*/  ISETP.GE.U32.AND.EX P4, PT, R52, RZ, PT, P4 ;  /* 0x000000ff3400720c */ /* 0x000fe40003f86140 */
[----:B------:R-:W-:-:S02]  /*0770*/  ISETP.GT.U32.AND P6, PT, R46, R10, PT ;  /* 0x0000000a2e00720c */ /* 0x000fc40003fc4070 */
[----:B------:R-:W-:-:S04]  /*0780*/  ISETP.GT.U32.AND P2, PT, R51, R41, PT ;  /* 0x000000293300720c */ /* 0x000fc80003f44070 */
[----:B------:R-:W-:Y:S01]  /*0790*/  ISETP.GT.U32.AND.EX P2, PT, R52, RZ, PT, P2 ;  /* 0x000000ff3400720c */ /* 0x000fe20003f44120 */
[----:B--2---:R0:W-:Y:S04]  /*07a0*/  STS.U16 [R40+0x400], R47 ;  /* 0x0004002f28007388 */ /* 0x0041e80000000400 */
[----:B------:R-:W-:Y:S06]  /*07b0*/  BAR.SYNC.DEFER_BLOCKING 0x0 ;  /* 0x0000000000007b1d */ /* 0x000fec0000010000 */
[----:B------:R1:W2:Y:S01]  /*07c0*/  LDG.E.U16 R49, [R48.64] ;  /* 0x0000000630317981 */ /* 0x0002a2000c1e1500 */
[----:B0-----:R-:W-:Y:S01]  /*07d0*/  IMAD.X R47, RZ, RZ, R52, P5 ;  /* 0x000000ffff2f7224 */ /* 0x001fe200028e0634 */
[----:B------:R-:W-:-:S02]  /*07e0*/  UIADD3 UR4, UP0, UR4, 0x10, URZ ;  /* 0x0000001004047890 */ /* 0x000fc4000ff1e03f */
[----:B------:R-:W-:Y:S02]  /*07f0*/  LDSM.16.MT88.4 R20, [R34] ;  /* 0x000000002214783b */ /* 0x000fe40000004200 */
[----:B------:R-:W-:Y:S02]  /*0800*/  UIADD3.X UR5, URZ, UR5, URZ, UP0, !UPT ;  /* 0x000000053f057290 */ /* 0x000fe400087fe43f */
[----:B------:R-:W0:Y:S04]  /*0810*/  LDSM.16.M88.4 R24, [R35+0x400] ;  /* 0x000400002318783b */ /* 0x000e280000000200 */
[----:B------:R-:W-:Y:S01]  /*0820*/  BAR.SYNC.DEFER_BLOCKING 0x0 ;  /* 0x0000000000007b1d */ /* 0x000fe20000010000 */
[C---:B0-----:R-:W-:Y:S07]  /*0830*/  HMMA.16816.F32 R28, R20.reuse, R24, RZ ;  /* 0x00000018141c723c */ /* 0x041fee00000018ff */
[----:B------:R-:W-:Y:S01]  /*0840*/  IADD3 R25, P1, R51, 0x8, RZ ;  /* 0x0000000833197810 */ /* 0x000fe20007f3e0ff */
[----:B------:R-:W-:Y:S03]  /*0850*/  HMMA.16816.F32 R20, R20, R26, RZ ;  /* 0x0000001a1414723c */ /* 0x000fe600000018ff */
[----:B------:R-:W-:-:S02]  /*0860*/  ISETP.GT.U32.AND P3, PT, R25, R10, PT ;  /* 0x0000000a1900720c */ /* 0x000fc40003f64070 */
[----:B------:R-:W-:Y:S02]  /*0870*/  IADD3.X R24, RZ, R52, RZ, P1, !PT ;  /* 0x00000034ff187210 */ /* 0x000fe40000ffe4ff */
[----:B------:R-:W-:Y:S02]  /*0880*/  ISETP.GE.U32.AND P1, PT, R51, R41, PT ;  /* 0x000000293300720c */ /* 0x000fe40003f26070 */
[----:B------:R-:W-:Y:S02]  /*0890*/  ISETP.GT.U32.AND.EX P3, PT, R24, RZ, PT, P3 ;  /* 0x000000ff1800720c */ /* 0x000fe40003f64130 */
[----:B------:R-:W-:-:S05]  /*08a0*/  ISETP.GE.U32.AND.EX P1, PT, R52, RZ, PT, P1 ;  /* 0x000000ff3400720c */ /* 0x000fca0003f26110 */
[----:B------:R-:W-:Y:S02]  /*08b0*/  FMUL R28, R28, c[0x0][0x188] ;  /* 0x000062001c1c7a20 */ /* 0x000fe40000400000 */
[----:B------:R-:W-:Y:S02]  /*08c0*/  FMUL R25, R29, c[0x0][0x188] ;  /* 0x000062001d197a20 */ /* 0x000fe40000400000 */
[----:B------:R-:W-:-:S03]  /*08d0*/  FMUL R31, R31, c[0x0][0x188] ;  /* 0x000062001f1f7a20 */ /* 0x000fc60000400000 */
[----:B------:R-:W-:Y:S01]  /*08e0*/  FSEL R25, R25, -INF , !P4 ;  /* 0xff80000019197808 */ /* 0x000fe20006000000 */
[----:B------:R-:W-:Y:S01]  /*08f0*/  FMUL R26, R20, c[0x0][0x188] ;  /* 0x00006200141a7a20 */ /* 0x000fe20000400000 */
[----:B------:R-:W-:Y:S01]  /*0900*/  FSEL R20, R28, -INF , !P0 ;  /* 0xff8000001c147808 */ /* 0x000fe20004000000 */
[----:B------:R-:W-:Y:S01]  /*0910*/  FMUL R21, R21, c[0x0][0x188] ;  /* 0x0000620015157a20 */ /* 0x000fe20000400000 */
[----:B------:R-:W-:Y:S01]  /*0920*/  ISETP.GT.U32.AND.EX P4, PT, R47, RZ, PT, P6 ;  /* 0x000000ff2f00720c */ /* 0x000fe20003f84160 */
[----:B------:R-:W-:Y:S01]  /*0930*/  FMUL R28, R23, c[0x0][0x188] ;  /* 0x00006200171c7a20 */ /* 0x000fe20000400000 */
[----:B------:R-:W-:Y:S02]  /*0940*/  FSEL R26, R26, -INF , !P3 ;  /* 0xff8000001a1a7808 */ /* 0x000fe40005800000 */
[----:B------:R-:W-:Y:S02]  /*0950*/  FMNMX R27, R20, R25, !PT ;  /* 0x00000019141b7209 */ /* 0x000fe40007800000 */
[----:B------:R-:W-:Y:S01]  /*0960*/  FSEL R24, R21, -INF , !P4 ;  /* 0xff80000015187808 */ /* 0x000fe20006000000 */
[----:B------:R-:W-:Y:S01]  /*0970*/  FMUL R21, R30, c[0x0][0x188] ;  /* 0x000062001e157a20 */ /* 0x000fe20000400000 */
[----:B------:R-:W-:-:S02]  /*0980*/  FMNMX R27, R26, R27, !PT ;  /* 0x0000001b1a1b7209 */ /* 0x000fc40007800000 */
[----:B------:R-:W-:Y:S02]  /*0990*/  ISETP.GT.U32.AND P3, PT, R46, R41, PT ;  /* 0x000000292e00720c */ /* 0x000fe40003f64070 */
[----:B------:R-:W-:Y:S01]  /*09a0*/  FMNMX R29, R24, R27, !PT ;  /* 0x0000001b181d7209 */ /* 0x000fe20007800000 */
[----:B------:R-:W-:Y:S01]  /*09b0*/  FMUL R27, R22, c[0x0][0x188] ;  /* 0x00006200161b7a20 */ /* 0x000fe20000400000 */
[----:B------:R-:W-:Y:S02]  /*09c0*/  FSEL R21, R21, -INF , !P2 ;  /* 0xff80000015157808 */ /* 0x000fe40005000000 */
[----:B------:R-:W-:Y:S01]  /*09d0*/  FSEL R22, R31, -INF , !P1 ;  /* 0xff8000001f167808 */ /* 0x000fe20004800000 */
[----:B------:R-:W0:Y:S01]  /*09e0*/  SHFL.BFLY PT, R46, R29, 0x2, 0x1f ;  /* 0x0c401f001d2e7f89 */ /* 0x000e2200000e0000 */
[----:B------:R-:W-:Y:S02]  /*09f0*/  ISETP.GT.U32.AND.EX P1, PT, R47, RZ, PT, P3 ;  /* 0x000000ff2f00720c */ /* 0x000fe40003f24130 */
[----:B------:R-:W-:-:S02]  /*0a00*/  FSEL R23, R27, -INF , !P0 ;  /* 0xff8000001b177808 */ /* 0x000fc40004000000 */
[----:B------:R-:W-:Y:S02]  /*0a10*/  FMNMX R30, R21, R22, !PT ;  /* 0x00000016151e7209 */ /* 0x000fe40007800000 */
[----:B------:R-:W-:Y:S02]  /*0a20*/  FSEL R27, R28, -INF , !P1 ;  /* 0xff8000001c1b7808 */ /* 0x000fe40004800000 */
[----:B------:R-:W-:Y:S02]  /*0a30*/  FMNMX R30, R23, R30, !PT ;  /* 0x0000001e171e7209 */ /* 0x000fe40007800000 */
[----:B------:R-:W-:Y:S02]  /*0a40*/  ISETP.LE.U32.AND P0, PT, R0, UR4, PT ;  /* 0x0000000400007c0c */ /* 0x000fe4000bf03070 */
[----:B------:R-:W-:-:S05]  /*0a50*/  FMNMX R30, R27, R30, !PT ;  /* 0x0000001e1b1e7209 */ /* 0x000fca0007800000 */
[----:B------:R-:W3:Y:S01]  /*0a60*/  SHFL.BFLY PT, R31, R30, 0x2, 0x1f ;  /* 0x0c401f001e1f7f89 */ /* 0x000ee200000e0000 */
[----:B0-----:R-:W-:-:S05]  /*0a70*/  FMNMX R46, R29, R46, !PT ;  /* 0x0000002e1d2e7209 */ /* 0x001fca0007800000 */
[----:B------:R-:W0:Y:S01]  /*0a80*/  SHFL.BFLY PT, R29, R46, 0x1, 0x1f ;  /* 0x0c201f002e1d7f89 */ /* 0x000e2200000e0000 */
[----:B---3--:R-:W-:-:S05]  /*0a90*/  FMNMX R31, R30, R31, !PT ;  /* 0x0000001f1e1f7209 */ /* 0x008fca0007800000 */
[----:B------:R-:W3:Y:S01]  /*0aa0*/  SHFL.BFLY PT, R28, R31, 0x1, 0x1f ;  /* 0x0c201f001f1c7f89 */ /* 0x000ee200000e0000 */
[----:B0-----:R-:W-:-:S04]  /*0ab0*/  FMNMX R29, R46, R29, !PT ;  /* 0x0000001d2e1d7209 */ /* 0x001fc80007800000 */
[----:B------:R-:W-:-:S05]  /*0ac0*/  FMNMX R29, R29, R50, !PT ;  /* 0x000000321d1d7209 */ /* 0x000fca0007800000 */
[--C-:B------:R-:W-:Y:S02]  /*0ad0*/  FADD R20, R20, -R29.reuse ;  /* 0x8000001d14147221 */ /* 0x100fe40000000000 */
[--C-:B------:R-:W-:Y:S02]  /*0ae0*/  FADD R25, R25, -R29.reuse ;  /* 0x8000001d19197221 */ /* 0x100fe40000000000 */
[----:B------:R-:W-:Y:S02]  /*0af0*/  FMUL R20, R20, 1.4426950216293334961 ;  /* 0x3fb8aa3b14147820 */ /* 0x000fe40000400000 */
[----:B------:R-:W-:Y:S02]  /*0b00*/  FMUL R25, R25, 1.4426950216293334961 ;  /* 0x3fb8aa3b19197820 */ /* 0x000fe40000400000 */
[--C-:B------:R-:W-:Y:S01]  /*0b10*/  FADD R26, R26, -R29.reuse ;  /* 0x8000001d1a1a7221 */ /* 0x100fe20000000000 */
[----:B---3--:R-:W-:Y:S01]  /*0b20*/  FMNMX R28, R31, R28, !PT ;  /* 0x0000001c1f1c7209 */ /* 0x008fe20007800000 */
[----:B------:R-:W-:Y:S02]  /*0b30*/  MUFU.EX2 R20, R20 ;  /* 0x0000001400147308 */ /* 0x000fe40000000800 */
[----:B------:R-:W-:Y:S01]  /*0b40*/  FMUL R31, R26, 1.4426950216293334961 ;  /* 0x3fb8aa3b1a1f7820 */ /* 0x000fe20000400000 */
[----:B------:R-:W-:Y:S01]  /*0b50*/  FMNMX R28, R28, R45, !PT ;  /* 0x0000002d1c1c7209 */ /* 0x000fe20007800000 */
[----:B------:R-:W-:-:S04]  /*0b60*/  FADD R26, R24, -R29 ;  /* 0x8000001d181a7221 */ /* 0x000fc80000000000 */
[--C-:B------:R-:W-:Y:S01]  /*0b70*/  FADD R21, R21, -R28.reuse ;  /* 0x8000001c15157221 */ /* 0x100fe20000000000 */
[----:B------:R-:W0:Y:S01]  /*0b80*/  MUFU.EX2 R25, R25 ;  /* 0x0000001900197308 */ /* 0x000e220000000800 */
[--C-:B------:R-:W-:Y:S02]  /*0b90*/  FADD R22, R22, -R28.reuse ;  /* 0x8000001c16167221 */ /* 0x100fe40000000000 */
[----:B------:R-:W-:Y:S02]  /*0ba0*/  FMUL R21, R21, 1.4426950216293334961 ;  /* 0x3fb8aa3b15157820 */ /* 0x000fe40000400000 */
[----:B------:R-:W-:Y:S02]  /*0bb0*/  FADD R23, R23, -R28 ;  /* 0x8000001c17177221 */ /* 0x000fe40000000000 */
[----:B------:R-:W-:Y:S01]  /*0bc0*/  FMUL R22, R22, 1.4426950216293334961 ;  /* 0x3fb8aa3b16167820 */ /* 0x000fe20000400000 */
[----:B------:R0:W3:Y:S01]  /*0bd0*/  MUFU.EX2 R24, R31 ;  /* 0x0000001f00187308 */ /* 0x0000e20000000800 */
[----:B------:R-:W-:-:S02]  /*0be0*/  FMUL R26, R26, 1.4426950216293334961 ;  /* 0x3fb8aa3b1a1a7820 */ /* 0x000fc40000400000 */
[----:B------:R-:W-:Y:S02]  /*0bf0*/  FMUL R23, R23, 1.4426950216293334961 ;  /* 0x3fb8aa3b17177820 */ /* 0x000fe40000400000 */
[----:B------:R-:W-:Y:S02]  /*0c00*/  FADD R27, R27, -R28 ;  /* 0x8000001c1b1b7221 */ /* 0x000fe40000000000 */
[----:B------:R-:W-:Y:S01]  /*0c10*/  FADD R45, -R28, R45 ;  /* 0x0000002d1c2d7221 */ /* 0x000fe20000000100 */
[----:B------:R-:W-:Y:S01]  /*0c20*/  MUFU.EX2 R21, R21 ;  /* 0x0000001500157308 */ /* 0x000fe20000000800 */
[----:B------:R-:W-:Y:S02]  /*0c30*/  FMUL R46, R27, 1.4426950216293334961 ;  /* 0x3fb8aa3b1b2e7820 */ /* 0x000fe40000400000 */
[----:B0-----:R-:W-:Y:S01]  /*0c40*/  FADD R31, R20, R25 ;  /* 0x00000019141f7221 */ /* 0x001fe20000000000 */
[----:B------:R-:W-:Y:S01]  /*0c50*/  F2FP.PACK_AB R20, R25, R20 ;  /* 0x000000141914723e */ /* 0x000fe200000000ff */
[----:B------:R-:W-:-:S03]  /*0c60*/  FMUL R45, R45, 1.4426950216293334961 ;  /* 0x3fb8aa3b2d2d7820 */ /* 0x000fc60000400000 */
[----:B------:R-:W1:Y:S08]  /*0c70*/  MUFU.EX2 R30, R22 ;  /* 0x00000016001e7308 */ /* 0x000e700000000800 */
[----:B------:R3:W0:Y:S08]  /*0c80*/  MUFU.EX2 R47, R26 ;  /* 0x0000001a002f7308 */ /* 0x0006300000000800 */
[----:B------:R-:W4:Y:S01]  /*0c90*/  MUFU.EX2 R23, R23 ;  /* 0x0000001700177308 */ /* 0x000f220000000800 */
[----:B---3--:R-:W-:-:S02]  /*0ca0*/  FADD R26, R24, R31 ;  /* 0x0000001f181a7221 */ /* 0x008fc40000000000 */
[----:B-1----:R-:W-:Y:S01]  /*0cb0*/  FADD R48, R21, R30 ;  /* 0x0000001e15307221 */ /* 0x002fe20000000000 */
[----:B------:R-:W-:-:S04]  /*0cc0*/  F2FP.PACK_AB R21, R30, R21 ;  /* 0x000000151e15723e */ /* 0x000fc800000000ff */
[----:B------:R-:W1:Y:S01]  /*0cd0*/  MUFU.EX2 R46, R46 ;  /* 0x0000002e002e7308 */ /* 0x000e620000000800 */
[C---:B0-----:R-:W-:Y:S01]  /*0ce0*/  FADD R31, R47.reuse, R26 ;  /* 0x0000001a2f1f7221 */ /* 0x041fe20000000000 */
[----:B------:R-:W-:Y:S01]  /*0cf0*/  F2FP.PACK_AB R22, R47, R24 ;  /* 0x000000182f16723e */ /* 0x000fe200000000ff */
[----:B------:R-:W-:-:S03]  /*0d00*/  FADD R47, -R29, R50 ;  /* 0x000000321d2f7221 */ /* 0x000fc60000000100 */
[----:B------:R-:W0:Y:S01]  /*0d10*/  SHFL.BFLY PT, R50, R31, 0x2, 0x1f ;  /* 0x0c401f001f327f89 */ /* 0x000e2200000e0000 */
[----:B------:R-:W-:Y:S01]  /*0d20*/  FMUL R47, R47, 1.4426950216293334961 ;  /* 0x3fb8aa3b2f2f7820 */ /* 0x000fe20000400000 */
[----:B------:R-:W3:Y:S01]  /*0d30*/  MUFU.EX2 R45, R45 ;  /* 0x0000002d002d7308 */ /* 0x000ee20000000800 */
[----:B----4-:R-:W-:-:S04]  /*0d40*/  FADD R51, R23, R48 ;  /* 0x0000003017337221 */ /* 0x010fc80000000000 */
[----:B-1----:R-:W-:-:S03]  /*0d50*/  FADD R51, R46, R51 ;  /* 0x000000332e337221 */ /* 0x002fc60000000000 */
[----:B------:R-:W1:Y:S01]  /*0d60*/  MUFU.EX2 R48, R47 ;  /* 0x0000002f00307308 */ /* 0x000e620000000800 */
[----:B------:R-:W-:Y:S01]  /*0d70*/  F2FP.PACK_AB R23, R46, R23 ;  /* 0x000000172e17723e */ /* 0x000fe200000000ff */
[----:B------:R-:W4:Y:S01]  /*0d80*/  SHFL.BFLY PT, R52, R51, 0x2, 0x1f ;  /* 0x0c401f0033347f89 */ /* 0x000f2200000e0000 */
[C---:B---3--:R-:W-:Y:S02]  /*0d90*/  FMUL R18, R45.reuse, R18 ;  /* 0x000000122d127220 */ /* 0x048fe40000400000 */
[C---:B------:R-:W-:Y:S02]  /*0da0*/  FMUL R19, R45.reuse, R19 ;  /* 0x000000132d137220 */ /* 0x040fe40000400000 */
[----:B------:R-:W-:Y:S02]  /*0db0*/  FMUL R14, R45, R14 ;  /* 0x0000000e2d0e7220 */ /* 0x000fe40000400000 */
[----:B0-----:R-:W-:Y:S02]  /*0dc0*/  FADD R50, R31, R50 ;  /* 0x000000321f327221 */ /* 0x001fe40000000000 */
[----:B------:R-:W-:-:S02]  /*0dd0*/  FMUL R15, R45, R15 ;  /* 0x0000000f2d0f7220 */ /* 0x000fc40000400000 */
[C---:B-1----:R-:W-:Y:S02]  /*0de0*/  FMUL R16, R48.reuse, R16 ;  /* 0x0000001030107220 */ /* 0x042fe40000400000 */
[C---:B------:R-:W-:Y:S02]  /*0df0*/  FMUL R17, R48.reuse, R17 ;  /* 0x0000001130117220 */ /* 0x040fe40000400000 */
[C---:B------:R-:W-:Y:S02]  /*0e00*/  FMUL R12, R48.reuse, R12 ;  /* 0x0000000c300c7220 */ /* 0x040fe40000400000 */
[----:B------:R-:W-:Y:S02]  /*0e10*/  FMUL R13, R48, R13 ;  /* 0x0000000d300d7220 */ /* 0x000fe40000400000 */
[----:B----4-:R-:W-:-:S05]  /*0e20*/  FADD R52, R51, R52 ;  /* 0x0000003433347221 */ /* 0x010fca0000000000 */
[----:B------:R-:W0:Y:S04]  /*0e30*/  SHFL.BFLY PT, R31, R52, 0x1, 0x1f ;  /* 0x0c201f00341f7f89 */ /* 0x000e2800000e0000 */
[----:B--2---:R-:W-:Y:S01]  /*0e40*/  STS.U16 [R40+0x400], R49 ;  /* 0x0004003128007388 */ /* 0x004fe20000000400 */
[----:B0-----:R-:W-:-:S03]  /*0e50*/  FADD R31, R52, R31 ;  /* 0x0000001f341f7221 */ /* 0x001fc60000000000 */
[----:B------:R-:W-:Y:S01]  /*0e60*/  BAR.SYNC.DEFER_BLOCKING 0x0 ;  /* 0x0000000000007b1d */ /* 0x000fe20000010000 */
[----:B------:R-:W-:Y:S02]  /*0e70*/  FFMA R2, R45, R2, R31 ;  /* 0x000000022d027223 */ /* 0x000fe4000000001f */
[----:B------:R-:W-:-:S03]  /*0e80*/  IMAD.MOV.U32 R45, RZ, RZ, R28 ;  /* 0x000000ffff2d7224 */ /* 0x000fc600078e001c */
[----:B------:R-:W0:Y:S02]  /*0e90*/  LDSM.16.M88.4 R24, [R35+0x400] ;  /* 0x000400002318783b */ /* 0x000e240000000200 */
[C---:B0-----:R-:W-:Y:S02]  /*0ea0*/  HMMA.16816.F32 R16, R20.reuse, R24, R16 ;  /* 0x000000181410723c */ /* 0x041fe40000001810 */
[----:B------:R-:W0:Y:S06]  /*0eb0*/  SHFL.BFLY PT, R25, R50, 0x1, 0x1f ;  /* 0x0c201f0032197f89 */ /* 0x000e2c00000e0000 */
[----:B------:R-:W-:Y:S07]  /*0ec0*/  HMMA.16816.F32 R12, R20, R26, R12 ;  /* 0x0000001a140c723c */ /* 0x000fee000000180c */
[----:B------:R-:W-:Y:S01]  /*0ed0*/  MOV R21, UR5 ;  /* 0x0000000500157c02 */ /* 0x000fe20008000f00 */
[----:B------:R-:W-:-:S03]  /*0ee0*/  IMAD.MOV.U32 R20, RZ, RZ, 0x10 ;  /* 0x00000010ff147424 */ /* 0x000fc600078e00ff */
[----:B------:R-:W-:Y:S01]  /*0ef0*/  ISETP.GE.U32.AND.EX P0, PT, R21, RZ, PT, P0 ;  /* 0x000000ff1500720c */ /* 0x000fe20003f06100 */
[C---:B------:R-:W-:Y:S02]  /*0f00*/  IMAD R38, R20.reuse, c[0x0][0x1b4], R38 ;  /* 0x00006d0014267a24 */ /* 0x040fe400078e0226 */
[----:B------:R-:W-:Y:S02]  /*0f10*/  IMAD R39, R20, c[0x0][0x1a4], R39 ;  /* 0x0000690014277a24 */ /* 0x000fe400078e0227 */
[----:B0-----:R-:W-:Y:S01]  /*0f20*/  FADD R25, R50, R25 ;  /* 0x0000001932197221 */ /* 0x001fe20000000000 */
[----:B------:R-:W-:-:S03]  /*0f30*/  MOV R50, R29 ;  /* 0x0000001d00327202 */ /* 0x000fc60000000f00 */
[----:B------:R-:W-:-:S04]  /*0f40*/  FFMA R3, R48, R3, R25 ;  /* 0x0000000330037223 */ /* 0x000fc80000000019 */
[----:B------:R-:W-:Y:S05]  /*0f50*/  @!P0 BRA `(.L_x_1) ;  /* 0xfffff74000008947 */ /* 0x000fea000383ffff */
.L_x_0:
[----:B------:R-:W-:Y:S01]  /*0f60*/  ISETP.NE.U32.AND P0, PT, R44, RZ, PT ;  /* 0x000000ff2c00720c */ /* 0x000fe20003f05070 */
[----:B------:R-:W-:Y:S01]  /*0f70*/  IMAD.MOV.U32 R24, RZ, RZ, R2 ;  /* 0x000000ffff187224 */ /* 0x000fe200078e0002 */
[----:B------:R-:W-:Y:S01]  /*0f80*/  MOV R10, R3 ;  /* 0x00000003000a7202 */ /* 0x000fe20000000f00 */
[----:B------:R-:W-:Y:S01]  /*0f90*/  IMAD.MOV.U32 R32, RZ, RZ, R14 ;  /* 0x000000ffff207224 */ /* 0x000fe200078e000e */
[----:B------:R-:W-:Y:S01]  /*0fa0*/  SEL R0, RZ, 0x240, !P0 ;  /* 0x00000240ff007807 */ /* 0x000fe20004000000 */
[----:B------:R-:W-:Y:S01]  /*0fb0*/  IMAD.SHL.U32 R2, R8, 0x4, RZ ;  /* 0x0000000408027824 */ /* 0x000fe200078e00ff */
[C---:B------:R-:W-:Y:S01]  /*0fc0*/  FSETP.GT.AND P0, PT, |R10|.reuse, 8.50705917302346158658e+37, PT ;  /* 0x7e8000000a00780b */ /* 0x040fe20003f04200 */
[C---:B------:R-:W-:Y:S01]  /*0fd0*/  FMUL R3, R10.reuse, 8388608 ;  /* 0x4b0000000a037820 */ /* 0x040fe20000400000 */
[C---:B------:R-:W-:Y:S01]  /*0fe0*/  FSETP.GEU.AND P4, PT, |R10|.reuse, 1.175494350822287508e-38, PT ;  /* 0x008000000a00780b */ /* 0x040fe20003f8e200 */
[----:B------:R-:W-:Y:S01]  /*0ff0*/  IMAD.MOV.U32 R34, RZ, RZ, R19 ;  /* 0x000000ffff227224 */ /* 0x000fe200078e0013 */
[----:B------:R-:W-:Y:S01]  /*1000*/  FSETP.GEU.AND P3, PT, R10, 1.175494350822287508e-38, PT ;  /* 0x008000000a00780b */ /* 0x000fe20003f6e000 */
[----:B------:R-:W-:Y:S01]  /*1010*/  IMAD.MOV.U32 R19, RZ, RZ, R13 ;  /* 0x000000ffff137224 */ /* 0x000fe200078e000d */
[----:B------:R-:W-:Y:S01]  /*1020*/  FSETP.GT.AND P6, PT, |R24|, 8.50705917302346158658e+37, PT ;  /* 0x7e8000001800780b */ /* 0x000fe20003fc4200 */
[----:B------:R-:W-:Y:S01]  /*1030*/  IMAD R13, R7, c[0x0][0x1c0], RZ ;  /* 0x00007000070d7a24 */ /* 0x000fe200078e02ff */
[----:B------:R-:W-:Y:S01]  /*1040*/  FSEL R3, R3, R10, !P3 ;  /* 0x0000000a03037208 */ /* 0x000fe20005800000 */
[----:B------:R-:W-:Y:S01]  /*1050*/  BAR.SYNC.DEFER_BLOCKING 0x0 ;  /* 0x0000000000007b1d */ /* 0x000fe20000010000 */
[----:B------:R-:W-:-:S02]  /*1060*/  LOP3.LUT R11, R11, 0x1c, R8, 0xf8, !PT ;  /* 0x0000001c0b0b7812 */ /* 0x000fc400078ef808 */
[----:B------:R-:W-:Y:S01]  /*1070*/  FSETP.GEU.AND P5, PT, |R24|, 1.175494350822287508e-38, PT ;  /* 0x008000001800780b */ /* 0x000fe20003fae200 */
[----:B------:R-:W-:Y:S01]  /*1080*/  @P0 FMUL R10, R10, 0.25 ;  /* 0x3e8000000a0a0820 */ /* 0x000fe20000400000 */
[----:B------:R-:W-:Y:S01]  /*1090*/  MOV R26, R15 ;  /* 0x0000000f001a7202 */ /* 0x000fe20000000f00 */
[----:B------:R-:W-:Y:S01]  /*10a0*/  @P0 FMUL R19, R19, 0.25 ;  /* 0x3e80000013130820 */ /* 0x000fe20000400000 */
[----:B------:R-:W-:Y:S01]  /*10b0*/  LOP3.LUT R15, R11, R0, RZ, 0x3c, !PT ;  /* 0x000000000b0f7212 */ /* 0x000fe200078e3cff */
[----:B------:R-:W-:Y:S01]  /*10c0*/  @!P4 FMUL R10, R10, 16777216 ;  /* 0x4b8000000a0ac820 */ /* 0x000fe20000400000 */
[----:B------:R-:W-:Y:S01]  /*10d0*/  SHF.R.U32.HI R14, RZ, 0x1, R5 ;  /* 0x00000001ff0e7819 */ /* 0x000fe20000011605 */
[----:B------:R-:W-:Y:S01]  /*10e0*/  FMUL R5, R24, 8388608 ;  /* 0x4b00000018057820 */ /* 0x000fe20000400000 */
[----:B------:R-:W-:Y:S01]  /*10f0*/  SHF.L.U32 R0, R8, 0x5, RZ ;  /* 0x0000000508007819 */ /* 0x000fe200000006ff */
[----:B------:R-:W-:Y:S01]  /*1100*/  @P0 FMUL R16, R16, 0.25 ;  /* 0x3e80000010100820 */ /* 0x000fe20000400000 */
[----:B------:R-:W-:Y:S01]  /*1110*/  FSETP.GEU.AND P2, PT, R24, 1.175494350822287508e-38, PT ;  /* 0x008000001800780b */ /* 0x000fe20003f4e000 */
[----:B------:R-:W0:Y:S01]  /*1120*/  MUFU.RCP R10, R10 ;  /* 0x0000000a000a7308 */ /* 0x000e220000001000 */
[----:B------:R-:W-:Y:S01]  /*1130*/  MOV R25, R17 ;  /* 0x0000001100197202 */ /* 0x000fe20000000f00 */
[----:B------:R-:W-:Y:S01]  /*1140*/  @!P4 FMUL R19, R19, 16777216 ;  /* 0x4b8000001313c820 */ /* 0x000fe20000400000 */
[----:B------:R-:W-:Y:S01]  /*1150*/  MOV R23, R12 ;  /* 0x0000000c00177202 */ /* 0x000fe20000000f00 */
[----:B------:R-:W-:Y:S01]  /*1160*/  IMAD R12, R43, c[0x0][0x1c4], RZ ;  /* 0x000071002b0c7a24 */ /* 0x000fe200078e02ff */
[----:B------:R-:W-:Y:S01]  /*1170*/  LOP3.LUT R17, R0, 0x300, RZ, 0xc0, !PT ;  /* 0x0000030000117812 */ /* 0x000fe200078ec0ff */
[----:B------:R-:W-:Y:S01]  /*1180*/  @P0 FMUL R25, R25, 0.25 ;  /* 0x3e80000019190820 */ /* 0x000fe20000400000 */
[----:B------:R-:W-:Y:S01]  /*1190*/  FSEL R5, R5, R24, !P2 ;  /* 0x0000001805057208 */ /* 0x000fe20005000000 */
[----:B------:R-:W-:Y:S01]  /*11a0*/  @P6 FMUL R24, R24, 0.25 ;  /* 0x3e80000018186820 */ /* 0x000fe20000400000 */
[----:B------:R-:W-:Y:S01]  /*11b0*/  LOP3.LUT R17, R17, 0xfc, R2, 0xf8, !PT ;  /* 0x000000fc11117812 */ /* 0x000fe200078ef802 */
[----:B------:R-:W-:Y:S01]  /*11c0*/  @P0 FMUL R23, R23, 0.25 ;  /* 0x3e80000017170820 */ /* 0x000fe20000400000 */
[----:B------:R-:W-:Y:S01]  /*11d0*/  SHF.L.U32 R0, R13, 0x1, RZ ;  /* 0x000000010d007819 */ /* 0x000fe200000006ff */
[----:B------:R-:W-:Y:S01]  /*11e0*/  @!P5 FMUL R24, R24, 16777216 ;  /* 0x4b8000001818d820 */ /* 0x000fe20000400000 */
[----:B------:R-:W-:Y:S01]  /*11f0*/  LOP3.LUT R14, R17, R14, RZ, 0x3c, !PT ;  /* 0x0000000e110e7212 */ /* 0x000fe200078e3cff */
[----:B------:R-:W-:Y:S01]  /*1200*/  @!P4 FMUL R23, R23, 16777216 ;  /* 0x4b8000001717c820 */ /* 0x000fe20000400000 */
[----:B------:R-:W-:Y:S01]  /*1210*/  MOV R27, 0x3dc6b27f ;  /* 0x3dc6b27f001b7802 */ /* 0x000fe20000000f00 */
[----:B------:R-:W-:Y:S01]  /*1220*/  @!P4 FMUL R25, R25, 16777216 ;  /* 0x4b8000001919c820 */ /* 0x000fe20000400000 */
[----:B------:R-:W1:Y:S01]  /*1230*/  MUFU.RCP R17, R24 ;  /* 0x0000001800117308 */ /* 0x000e620000001000 */
[----:B------:R-:W-:Y:S01]  /*1240*/  @!P4 FMUL R16, R16, 16777216 ;  /* 0x4b8000001010c820 */ /* 0x000fe20000400000 */
[----:B------:R-:W-:Y:S01]  /*1250*/  ISETP.GE.U32.AND P4, PT, R5, 0x7f800000, PT ;  /* 0x7f8000000500780c */ /* 0x000fe20003f86070 */
[----:B------:R-:W-:Y:S01]  /*1260*/  IMAD.SHL.U32 R11, R12, 0x2, RZ ;  /* 0x000000020c0b7824 */ /* 0x000fe200078e00ff */
[----:B------:R-:W-:Y:S01]  /*1270*/  LOP3.LUT R4, R4, 0x78, RZ, 0xc0, !PT ;  /* 0x0000007804047812 */ /* 0x000fe200078ec0ff */
[----:B0-----:R-:W-:-:S02]  /*1280*/  FMUL R22, R10, R19 ;  /* 0x000000130a167220 */ /* 0x001fc40000400000 */
[C---:B------:R-:W-:Y:S01]  /*1290*/  FMUL R23, R10.reuse, R23 ;  /* 0x000000170a177220 */ /* 0x040fe20000400000 */
[----:B------:R-:W-:Y:S01]  /*12a0*/  IADD3 R0, P0, P1, R11, c[0x0][0x178], R0 ;  /* 0x00005e000b007a10 */ /* 0x000fe2000791e000 */
[C---:B------:R-:W-:Y:S01]  /*12b0*/  FMUL R25, R10.reuse, R25 ;  /* 0x000000190a197220 */ /* 0x040fe20000400000 */
[----:B------:R-:W-:Y:S01]  /*12c0*/  IADD3 R11, R5, -0x3f3504f3, RZ ;  /* 0xc0cafb0d050b7810 */ /* 0x000fe20007ffe0ff */
[----:B------:R-:W-:Y:S01]  /*12d0*/  FMUL R30, R10, R16 ;  /* 0x000000100a1e7220 */ /* 0x000fe20000400000 */
[----:B------:R-:W-:Y:S01]  /*12e0*/  IADD3 R10, R3, -0x3f3504f3, RZ ;  /* 0xc0cafb0d030a7810 */ /* 0x000fe20007ffe0ff */
[----:B------:R-:W-:Y:S01]  /*12f0*/  @P6 FMUL R26, R26, 0.25 ;  /* 0x3e8000001a1a6820 */ /* 0x000fe20000400000 */
[----:B------:R-:W-:Y:S01]  /*1300*/  LOP3.LUT R20, R11, 0xff800000, RZ, 0xc0, !PT ;  /* 0xff8000000b147812 */ /* 0x000fe200078ec0ff */
[----:B------:R-:W-:Y:S01]  /*1310*/  @P6 FMUL R32, R32, 0.25 ;  /* 0x3e80000020206820 */ /* 0x000fe20000400000 */
[----:B------:R-:W-:Y:S01]  /*1320*/  LOP3.LUT R16, R10, 0xff800000, RZ, 0xc0, !PT ;  /* 0xff8000000a107812 */ /* 0x000fe200078ec0ff */
[----:B------:R-:W-:Y:S01]  /*1330*/  @P6 FMUL R34, R34, 0.25 ;  /* 0x3e80000022226820 */ /* 0x000fe20000400000 */
[----:B------:R-:W-:Y:S01]  /*1340*/  IADD3 R10, R5, -R20, RZ ;  /* 0x80000014050a7210 */ /* 0x000fe20007ffe0ff */
[----:B------:R-:W-:Y:S01]  /*1350*/  @P6 FMUL R18, R18, 0.25 ;  /* 0x3e80000012126820 */ /* 0x000fe20000400000 */
[----:B------:R-:W-:Y:S01]  /*1360*/  F2FP.PACK_AB R30, R23, R30 ;  /* 0x0000001e171e723e */ /* 0x000fe200000000ff */
[----:B------:R-:W-:Y:S01]  /*1370*/  @!P5 FMUL R26, R26, 16777216 ;  /* 0x4b8000001a1ad820 */ /* 0x000fe20000400000 */
[----:B------:R-:W-:Y:S01]  /*1380*/  LOP3.LUT R23, R15, 0x20, RZ, 0x3c, !PT ;  /* 0x000000200f177812 */ /* 0x000fe200078e3cff */
[----:B------:R-:W-:Y:S01]  /*1390*/  IMAD.IADD R11, R3, 0x1, -R16 ;  /* 0x00000001030b7824 */ /* 0x000fe200078e0a10 */
[----:B------:R-:W-:Y:S01]  /*13a0*/  I2F R20, R20 ;  /* 0x0000001400147306 */ /* 0x000fe20000201400 */
[----:B------:R-:W-:Y:S01]  /*13b0*/  @!P5 FMUL R32, R32, 16777216 ;  /* 0x4b8000002020d820 */ /* 0x000fe20000400000 */
[----:B------:R-:W-:Y:S01]  /*13c0*/  STS [R15], R30 ;  /* 0x0000001e0f007388 */ /* 0x000fe20000000800 */
[----:B------:R-:W-:-:S02]  /*13d0*/  @!P5 FMUL R34, R34, 16777216 ;  /* 0x4b8000002222d820 */ /* 0x000fc40000400000 */
[----:B------:R-:W-:Y:S01]  /*13e0*/  @!P5 FMUL R18, R18, 16777216 ;  /* 0x4b8000001212d820 */ /* 0x000fe20000400000 */
[----:B------:R-:W-:Y:S01]  /*13f0*/  ISETP.GE.U32.AND P5, PT, R3, 0x7f800000, PT ;  /* 0x7f8000000300780c */ /* 0x000fe20003fa6070 */
[----:B-1----:R-:W-:Y:S02]  /*1400*/  FMUL R19, R17, R26 ;  /* 0x0000001a11137220 */ /* 0x002fe40000400000 */
[----:B------:R-:W-:Y:S02]  /*1410*/  FADD R11, R11, -1 ;  /* 0xbf8000000b0b7421 */ /* 0x000fe40000000000 */
[C---:B------:R-:W-:Y:S01]  /*1420*/  FMUL R21, R17.reuse, R32 ;  /* 0x0000002011157220 */ /* 0x040fe20000400000 */
[----:B------:R-:W-:Y:S01]  /*1430*/  F2FP.PACK_AB R32, R22, R25 ;  /* 0x000000191620723e */ /* 0x000fe200000000ff */
[C---:B------:R-:W-:Y:S02]  /*1440*/  FMUL R24, R17.reuse, R34 ;  /* 0x0000002211187220 */ /* 0x040fe40000400000 */
[----:B------:R-:W-:-:S02]  /*1450*/  FMUL R26, R17, R18 ;  /* 0x00000012111a7220 */ /* 0x000fc40000400000 */
[-C--:B------:R-:W-:Y:S01]  /*1460*/  FFMA.FTZ R18, R11, R27.reuse, -0.16845393180847167969 ;  /* 0xbe2c7f300b127423 */ /* 0x080fe2000001001b */
[----:B------:R-:W-:Y:S01]  /*1470*/  F2FP.PACK_AB R24, R19, R24 ;  /* 0x000000181318723e */ /* 0x000fe200000000ff */
[----:B------:R-:W-:Y:S01]  /*1480*/  FADD R10, R10, -1 ;  /* 0xbf8000000a0a7421 */ /* 0x000fe20000000000 */
[----:B------:R-:W-:Y:S01]  /*1490*/  F2FP.PACK_AB R26, R21, R26 ;  /* 0x0000001a151a723e */ /* 0x000fe200000000ff */
[C---:B------:R-:W-:Y:S01]  /*14a0*/  FFMA.FTZ R18, R11.reuse, R18, 0.1716887056827545166 ;  /* 0x3e2fcf2a0b127423 */ /* 0x040fe20000010012 */
[----:B------:R-:W-:Y:S01]  /*14b0*/  STS [R15+0x80], R32 ;  /* 0x000080200f007388 */ /* 0x000fe20000000800 */
[C---:B------:R-:W-:Y:S02]  /*14c0*/  FFMA.FTZ R17, R10.reuse, R27, -0.16845393180847167969 ;  /* 0xbe2c7f300a117423 */ /* 0x040fe4000001001b */
[----:B------:R-:W-:Y:S01]  /*14d0*/  FFMA.FTZ R18, R11, R18, -0.17900948226451873779 ;  /* 0xbe374e430b127423 */ /* 0x000fe20000010012 */
[----:B------:R-:W-:Y:S01]  /*14e0*/  STS [R23+0x100], R26 ;  /* 0x0001001a17007388 */ /* 0x000fe20000000800 */
[----:B------:R-:W-:-:S02]  /*14f0*/  FFMA.FTZ R17, R10, R17, 0.1716887056827545166 ;  /* 0x3e2fcf2a0a117423 */ /* 0x000fc40000010011 */
[C---:B------:R-:W-:Y:S01]  /*1500*/  FFMA.FTZ R18, R11.reuse, R18, 0.20512372255325317383 ;  /* 0x3e520bf40b127423 */ /* 0x040fe20000010012 */
[----:B------:R-:W-:Y:S01]  /*1510*/  STS [R23+0x180], R24 ;  /* 0x0001801817007388 */ /* 0x000fe20000000800 */
[C---:B------:R-:W-:Y:S02]  /*1520*/  FFMA.FTZ R17, R10.reuse, R17, -0.17900948226451873779 ;  /* 0xbe374e430a117423 */ /* 0x040fe40000010011 */
[C---:B------:R-:W-:Y:S01]  /*1530*/  FFMA.FTZ R18, R11.reuse, R18, -0.24046532809734344482 ;  /* 0xbe763c8b0b127423 */ /* 0x040fe20000010012 */
[----:B------:R-:W-:Y:S01]  /*1540*/  BAR.SYNC.DEFER_BLOCKING 0x0 ;  /* 0x0000000000007b1d */ /* 0x000fe20000010000 */
[C---:B------:R-:W-:Y:S02]  /*1550*/  FFMA.FTZ R17, R10.reuse, R17, 0.20512372255325317383 ;  /* 0x3e520bf40a117423 */ /* 0x040fe40000010011 */
[----:B------:R-:W-:Y:S02]  /*1560*/  FFMA.FTZ R18, R11, R18, 0.28857114911079406738 ;  /* 0x3e93bf990b127423 */ /* 0x000fe40000010012 */
[----:B------:R-:W-:-:S02]  /*1570*/  FFMA.FTZ R19, R10, R17, -0.24046532809734344482 ;  /* 0xbe763c8b0a137423 */ /* 0x000fc40000010011 */
[C---:B------:R-:W-:Y:S01]  /*1580*/  FFMA.FTZ R18, R11.reuse, R18, -0.36067417263984680176 ;  /* 0xbeb8aa490b127423 */ /* 0x040fe20000010012 */
[----:B------:R-:W0:Y:S01]  /*1590*/  I2F R17, R16 ;  /* 0x0000001000117306 */ /* 0x000e220000201400 */
[C---:B------:R-:W-:Y:S02]  /*15a0*/  FFMA.FTZ R19, R10.reuse, R19, 0.28857114911079406738 ;  /* 0x3e93bf990a137423 */ /* 0x040fe40000010013 */
[C---:B------:R-:W-:Y:S02]  /*15b0*/  FFMA.FTZ R18, R11.reuse, R18, 0.48089820146560668945 ;  /* 0x3ef6384a0b127423 */ /* 0x040fe40000010012 */
[C---:B------:R-:W-:Y:S02]  /*15c0*/  FFMA.FTZ R19, R10.reuse, R19, -0.36067417263984680176 ;  /* 0xbeb8aa490a137423 */ /* 0x040fe40000010013 */
[----:B------:R-:W-:Y:S02]  /*15d0*/  FFMA.FTZ R18, R11, R18, -0.72134751081466674805 ;  /* 0xbf38aa3b0b127423 */ /* 0x000fe40000010012 */
[----:B------:R-:W-:-:S02]  /*15e0*/  FFMA.FTZ R19, R10, R19, 0.48089820146560668945 ;  /* 0x3ef6384a0a137423 */ /* 0x000fc40000010013 */
[C---:B------:R-:W-:Y:S02]  /*15f0*/  FMUL R18, R11.reuse, R18 ;  /* 0x000000120b127220 */ /* 0x040fe40000400000 */
[----:B------:R-:W-:Y:S02]  /*1600*/  FFMA.FTZ R19, R10, R19, -0.72134751081466674805 ;  /* 0xbf38aa3b0a137423 */ /* 0x000fe40000010013 */
[----:B------:R-:W-:Y:S01]  /*1610*/  IMAD.HI R22, R12, 0x2, RZ ;  /* 0x000000020c167827 */ /* 0x000fe200078e02ff */
[----:B------:R1:W2:Y:S01]  /*1620*/  LDS R15, [R14] ;  /* 0x000000000e0f7984 */ /* 0x0002a20000000800 */
[----:B------:R-:W-:Y:S02]  /*1630*/  FSEL R12, RZ, -23, P3 ;  /* 0xc1b80000ff0c7808 */ /* 0x000fe40001800000 */
[----:B------:R-:W-:Y:S02]  /*1640*/  FMUL R18, R11, R18 ;  /* 0x000000120b127220 */ /* 0x000fe40000400000 */
[----:B------:R-:W-:-:S02]  /*1650*/  FMUL R19, R10, R19 ;  /* 0x000000130a137220 */ /* 0x000fc40000400000 */
[----:B------:R-:W-:Y:S01]  /*1660*/  IMAD.HI R21, R13, 0x2, RZ ;  /* 0x000000020d157827 */ /* 0x000fe200078e02ff */
[----:B------:R-:W-:Y:S02]  /*1670*/  FSEL R13, RZ, -23, P2 ;  /* 0xc1b80000ff0d7808 */ /* 0x000fe40001000000 */
[----:B------:R-:W-:Y:S01]  /*1680*/  LOP3.LUT P2, RZ, R8, 0xe0, RZ, 0xc0, !PT ;  /* 0x000000e008ff7812 */ /* 0x000fe2000784c0ff */
[----:B0-----:R-:W-:Y:S01]  /*1690*/  FFMA.FTZ R12, R17, 1.1920928955078125e-07, R12 ;  /* 0x34000000110c7823 */ /* 0x001fe2000001000c */
[----:B------:R-:W-:Y:S01]  /*16a0*/  IADD3.X R22, R22, c[0x0][0x17c], R21, P0, P1 ;  /* 0x00005f0016167a10 */ /* 0x000fe200007e2415 */
[----:B------:R-:W-:Y:S01]  /*16b0*/  FFMA.FTZ R11, R11, 1.4426950216293334961, R18 ;  /* 0x3fb8aa3b0b0b7823 */ /* 0x000fe20000010012 */
[----:B------:R-:W-:Y:S01]  /*16c0*/  FSETP.NEU.AND P0, PT, R3, RZ, PT ;  /* 0x000000ff0300720b */ /* 0x000fe20003f0d000 */
[----:B------:R-:W-:Y:S01]  /*16d0*/  FMUL R19, R10, R19 ;  /* 0x000000130a137220 */ /* 0x000fe20000400000 */
[----:B------:R-:W-:Y:S01]  /*16e0*/  SHF.R.U32.HI R8, RZ, 0x1, R8 ;  /* 0x00000001ff087819 */ /* 0x000fe20000011608 */
[----:B------:R-:W-:Y:S01]  /*16f0*/  FADD R11, R12, R11 ;  /* 0x0000000b0c0b7221 */ /* 0x000fe20000000000 */
[----:B------:R-:W-:Y:S01]  /*1700*/  @P4 MOV R12, 0x7f800000 ;  /* 0x7f800000000c4802 */ /* 0x000fe20000000f00 */
[----:B------:R-:W-:Y:S01]  /*1710*/  FFMA.FTZ R13, R20, 1.1920928955078125e-07, R13 ;  /* 0x34000000140d7823 */ /* 0x000fe2000001000d */
[----:B------:R-:W-:Y:S01]  /*1720*/  FSETP.NEU.AND P1, PT, R5, RZ, PT ;  /* 0x000000ff0500720b */ /* 0x000fe20003f2d000 */
[----:B------:R-:W-:-:S02]  /*1730*/  FFMA.FTZ R10, R10, 1.4426950216293334961, R19 ;  /* 0x3fb8aa3b0a0a7823 */ /* 0x000fc40000010013 */
[----:B-1----:R-:W-:Y:S02]  /*1740*/  @P5 IMAD.MOV.U32 R14, RZ, RZ, 0x7f800000 ;  /* 0x7f800000ff0e5424 */ /* 0x002fe400078e00ff */
[----:B------:R-:W-:Y:S01]  /*1750*/  FADD R10, R13, R10 ;  /* 0x0000000a0d0a7221 */ /* 0x000fe20000000000 */
[----:B------:R-:W-:Y:S01]  /*1760*/  LOP3.LUT R13, R8, 0x4, RZ, 0xc0, !PT ;  /* 0x00000004080d7812 */ /* 0x000fe200078ec0ff */
[----:B------:R-:W-:Y:S02]  /*1770*/  @P5 FFMA.FTZ R11, R3, R14, +INF ;  /* 0x7f800000030b5423 */ /* 0x000fe4000001000e */
[----:B------:R-:W-:Y:S02]  /*1780*/  @P4 FFMA.FTZ R10, R5, R12, +INF ;  /* 0x7f800000050a4423 */ /* 0x000fe4000001000c */
[----:B------:R-:W-:Y:S01]  /*1790*/  IMAD R3, R6, c[0x0][0x1c8], RZ ;  /* 0x0000720006037a24 */ /* 0x000fe200078e02ff */
[----:B------:R-:W-:Y:S01]  /*17a0*/  LOP3.LUT R6, R9, 0x38, RZ, 0xc0, !PT ;  /* 0x0000003809067812 */ /* 0x000fe200078ec0ff */
[----:B------:R-:W-:Y:S01]  /*17b0*/  IMAD.MOV.U32 R12, RZ, RZ, c[0x0][0x1c8] ;  /* 0x00007200ff0c7624 */ /* 0x000fe200078e00ff */
[----:B------:R-:W-:-:S04]  /*17c0*/  FSEL R5, R10, -INF , P1 ;  /* 0xff8000000a057808 */ /* 0x000fc80000800000 */
[----:B------:R-:W-:Y:S02]  /*17d0*/  LEA R9, R12, R3, 0x3 ;  /* 0x000000030c097211 */ /* 0x000fe400078e18ff */
[----:B------:R-:W-:Y:S02]  /*17e0*/  LOP3.LUT R12, R2, 0x40, RZ, 0xc0, !PT ;  /* 0x00000040020c7812 */ /* 0x000fe400078ec0ff */
[-C--:B------:R-:W-:Y:S02]  /*17f0*/  LEA R2, P3, R3, R0.reuse, 0x1 ;  /* 0x0000000003027211 */ /* 0x080fe400078608ff */
[----:B------:R-:W-:Y:S02]  /*1800*/  LEA R8, P4, R9, R0, 0x1 ;  /* 0x0000000009087211 */ /* 0x000fe400078808ff */
[----:B------:R-:W-:Y:S01]  /*1810*/  FSEL R0, R11, -INF , P0 ;  /* 0xff8000000b007808 */ /* 0x000fe20000000000 */
[----:B------:R-:W-:Y:S01]  /*1820*/  FFMA R11, R5, 0.69314718246459960938, R28 ;  /* 0x3f317218050b7823 */ /* 0x000fe2000000001c */
[----:B------:R-:W-:-:S02]  /*1830*/  LEA.HI.X.SX32 R3, R3, R22, 0x1, P3 ;  /* 0x0000001603037211 */ /* 0x000fc400018f0eff */
[----:B------:R-:W-:Y:S01]  /*1840*/  LEA.HI.X.SX32 R9, R9, R22, 0x1, P4 ;  /* 0x0000001609097211 */ /* 0x000fe200020f0eff */
[----:B------:R-:W-:Y:S01]  /*1850*/  FFMA R10, R0, 0.69314718246459960938, R29 ;  /* 0x3f317218000a7823 */ /* 0x000fe2000000001d */
[----:B--2---:R-:W-:Y:S01]  /*1860*/  PRMT R0, R15, 0x7632, R0 ;  /* 0x000076320f007816 */ /* 0x004fe20000000000 */
[----:B------:R0:W-:Y:S01]  /*1870*/  STG.E.U16 [R2.64], R15 ;  /* 0x0000000f02007986 */ /* 0x0001e2000c101506 */
[----:B------:R-:W-:-:S03]  /*1880*/  IADD3 R6, R12, R6, R13 ;  /* 0x000000060c067210 */ /* 0x000fc60007ffe00d */
[----:B------:R0:W-:Y:S04]  /*1890*/  STG.E.U16 [R8.64], R0 ;  /* 0x0000000008007986 */ /* 0x0001e8000c101506 */
[----:B------:R-:W-:Y:S06]  /*18a0*/  BAR.SYNC.DEFER_BLOCKING 0x0 ;  /* 0x0000000000007b1d */ /* 0x000fec0000010000 */
[----:B------:R0:W-:Y:S04]  /*18b0*/  STS.64 [R4], R10 ;  /* 0x0000000a04007388 */ /* 0x0001e80000000a00 */
[----:B------:R-:W-:Y:S06]  /*18c0*/  BAR.SYNC.DEFER_BLOCKING 0x0 ;  /* 0x0000000000007b1d */ /* 0x000fec0000010000 */
[----:B------:R-:W-:Y:S05]  /*18d0*/  @P2 EXIT ;  /* 0x000000000000294d */ /* 0x000fea0003800000 */
[----:B0-----:R-:W0:Y:S01]  /*18e0*/  LDS R5, [R6] ;  /* 0x0000000006057984 */ /* 0x001e220000000800 */
[----:B------:R-:W-:-:S02]  /*18f0*/  IMAD R7, R7, c[0x0][0x1cc], RZ ;  /* 0x0000730007077a24 */ /* 0x000fc400078e02ff */
[C---:B------:R-:W-:Y:S02]  /*1900*/  IMAD.SHL.U32 R3, R43.reuse, 0x4, RZ ;  /* 0x000000042b037824 */ /* 0x040fe400078e00ff */
[----:B------:R-:W-:Y:S01]  /*1910*/  IMAD.HI R0, R43, 0x4, RZ ;  /* 0x000000042b007827 */ /* 0x000fe200078e02ff */
[----:B------:R-:W-:-:S03]  /*1920*/  SHF.L.U32 R2, R7, 0x2, RZ ;  /* 0x0000000207027819 */ /* 0x000fc600000006ff */
[----:B------:R-:W-:Y:S01]  /*1930*/  IMAD.HI R7, R7, 0x4, RZ ;  /* 0x0000000407077827 */ /* 0x000fe200078e02ff */
[----:B------:R-:W-:-:S04]  /*1940*/  IADD3 R2, P0, P1, R3, c[0x0][0x180], R2 ;  /* 0x0000600003027a10 */ /* 0x000fc8000791e002 */
[----:B------:R-:W-:-:S05]  /*1950*/  IADD3.X R3, R0, c[0x0][0x184], R7, P0, P1 ;  /* 0x0000610000037a10 */ /* 0x000fca00007e2407 */
[----:B0-----:R-:W-:Y:S01]  /*1960*/  STG.E [R2.64], R5 ;  /* 0x0000000502007986 */ /* 0x001fe2000c101906 */
[----:B------:R-:W-:Y:S05]  /*1970*/  EXIT ;  /* 0x000000000000794d */ /* 0x000fea0003800000 */
.L_x_2:
[----:B------:R-:W-:-:S00]  /*1980*/  BRA `(.L_x_2) ;  /* 0xfffffff000007947 */ /* 0x000fc0000383ffff */
[----:B------:R-:W-:-:S00]  /*1990*/  NOP ;  /* 0x0000000000007918 */ /* 0x000fc00000000000 */
        /* <DEDUP_REMOVED lines=14> */
.L_x_3:


//--------------------- .nv.global.init           --------------------------
	.section	.nv.global.init,"aw",@progbits
.nv.global.init:
	.type		_$_str,@object
	.size		_$_str,(.L_0 - _$_str)
_$_str:
        /*0000*/ 	.byte	0x5f, 0x5f, 0x43, 0x55, 0x44, 0x41, 0x5f, 0x46, 0x54, 0x5a, 0x00
.L_0:


//--------------------- .nv.shared.attn_fwd       --------------------------
	.section	.nv.shared.attn_fwd,"aw",@nobits
	.sectionflags	@""
	.align	16
